// auto-generated by cutlass_sweep.gemm — config: {"arch": "sm_100", "cluster_m": 1, "cluster_n": 1, "dtype": "fp16", "dtype_b": "fp16", "layout": "nt", "stages": 0, "tile_k": 32, "tile_m": 128, "tile_n": 8}
#include "cutlass/cutlass.h"
#include "cutlass/gemm/collective/collective_builder.hpp"
#include "cutlass/gemm/device/gemm_universal_adapter.h"
#include "cutlass/gemm/kernel/gemm_universal.hpp"
#include "cutlass/epilogue/collective/collective_builder.hpp"

using ElemA = cutlass::half_t;
using ElemB = cutlass::half_t;
using ElemCD = cutlass::half_t;
using Acc  = float;
using TileShape    = cute::Shape<cute::_128, cute::_8, cute::_32>;
using ClusterShape = cute::Shape<cute::_1, cute::_1, cute::_1>;

using CollectiveEpilogue = typename cutlass::epilogue::collective::CollectiveBuilder<
    cutlass::arch::Sm100, cutlass::arch::OpClassTensorOp,
    TileShape, ClusterShape,
    cutlass::epilogue::collective::EpilogueTileAuto,
    Acc, Acc,
    ElemCD, cutlass::layout::RowMajor, 128 / cutlass::sizeof_bits<ElemCD>::value,
    ElemCD, cutlass::layout::RowMajor, 128 / cutlass::sizeof_bits<ElemCD>::value,
    cutlass::epilogue::collective::EpilogueScheduleAuto
  >::CollectiveOp;

using CollectiveMainloop = typename cutlass::gemm::collective::CollectiveBuilder<
    cutlass::arch::Sm100, cutlass::arch::OpClassTensorOp,
    ElemA, cutlass::layout::RowMajor, 128 / cutlass::sizeof_bits<ElemA>::value,
    ElemB, cutlass::layout::ColumnMajor, 128 / cutlass::sizeof_bits<ElemB>::value,
    Acc,
    TileShape, ClusterShape,
    cutlass::gemm::collective::StageCountAutoCarveout<static_cast<int>(sizeof(typename CollectiveEpilogue::SharedStorage))>,
    cutlass::gemm::collective::KernelScheduleAuto
  >::CollectiveOp;

using GemmKernel = cutlass::gemm::kernel::GemmUniversal<
    cute::Shape<int,int,int,int>,
    CollectiveMainloop,
    CollectiveEpilogue
>;
using Gemm = cutlass::gemm::device::GemmUniversalAdapter<GemmKernel>;

// Force the device kernel symbol into the cubin without needing a host main.
auto* _anchor = &cutlass::device_kernel<GemmKernel>;


// ===== COMPILED SASS (sm_100a) =====

	.target	sm_100a

	.elftype	@"ET_EXEC"


//--------------------- .note.nv.tkinfo           --------------------------
	.section	.note.nv.tkinfo,"",@"SHT_NOTE"
	.sectionflags	@"SHF_NOTE_NV_TKINFO"
	.tkinfo
        /*0018*/ 	.word	0x00000002
        /*0030*/ 	.string	""
        /*0030*/ 	.string	"ptxas"
        /*0030*/ 	.string	"Cuda compilation tools, release 13.0, V13.0.88"
        /*0030*/ 	.string	"Build cuda_13.0.r13.0/compiler.36424714_0"
        /*0030*/ 	.string	"-arch sm_100a -m 64 "



//--------------------- .note.nv.cuinfo           --------------------------
	.section	.note.nv.cuinfo,"",@"SHT_NOTE"
	.sectionflags	@"SHF_NOTE_NV_CUINFO"
        /*0018*/ 	.short	0x0002
        /*001a*/ 	.short	0x0064
        /*001c*/ 	.short	0x0082
	.zero		2


//--------------------- .nv.info                  --------------------------
	.section	.nv.info,"",@"SHT_CUDA_INFO"
	.align	4


	//----- nvinfo : EIATTR_REGCOUNT
	.align		4
        /*0000*/ 	.byte	0x04, 0x2f
        /*0002*/ 	.short	(.L_16 - .L_15)
	.align		4
.L_15:
        /*0004*/ 	.word	index@(_ZN7cutlass13device_kernelINS_4gemm6kernel13GemmUniversalIN4cute5tupleIJiiiiEEENS1_10collective13CollectiveMmaINS1_35MainloopSm100TmaUmmaWarpSpecializedILi26ELi2ELi4ENS5_IJNS4_1CILi1EEESB_SB_EEEEENS5_IJNSA_ILi128EEENSA_ILi8EEENSA_ILi32EEEEEENS_6half_tENS5_IJlSB_lEEESI_SJ_NS4_8TiledMMAINS4_8MMA_AtomIJNS4_20SM100_MMA_F16BF16_SSISI_SI_fLi128ELi8ELNS4_4UMMA5MajorE0ELSO_0ELNSN_7ScaleInE0ELSP_0EEEEEENS4_6LayoutISC_NS5_IJNSA_ILi0EEEST_ST_EEEEENS5_IJNS4_10UnderscoreESW_SW_EEEEENS4_13SM90_TMA_LOADENS4_14ComposedLayoutINS4_7SwizzleILi2ELi4ELi3EEENS4_18smem_ptr_flag_bitsILi16EEENSS_INS5_IJSF_SG_EEENS5_IJSG_SB_EEEEEEEvNS4_8identityESZ_S18_vS19_EENS_8epilogue10collective18CollectiveEpilogueINS1B_23Sm100TmaWarpSpecializedILi2ELi1ELi8ELb1ELb0EEEJSH_NS5_IJNSS_ISE_SB_EENSS_ISF_SB_EEEEESI_SJ_SI_SJ_NS1B_6fusion15FusionCallbacksIS1F_NS1J_17LinearCombinationISI_fSI_fLNS_15FloatRoundStyleE2EEESH_S1I_JEEENS4_5SM1004TMEM4LOAD25SM100_TMEM_LOAD_32dp32b8xESZ_NS10_INS11_ILi0ELi4ELi3EEES14_NSS_INS5_IJSF_SF_EEENS5_IJSF_SB_EEEEEEENS4_39AutoVectorizingCopyWithAssumedAlignmentILi128EEENS4_14SM90_TMA_STOREES1X_S1Z_S1Z_EEEvvEEEEvNT_6ParamsE)
        /*0008*/ 	.word	0x00000040


	//----- nvinfo : EIATTR_FRAME_SIZE
	.align		4
.L_16:
        /*000c*/ 	.byte	0x04, 0x11
        /*000e*/ 	.short	(.L_18 - .L_17)
	.align		4
.L_17:
        /*0010*/ 	.word	index@($__internal_2_$__cuda_sm10x_tcgen05_guardrail_trap_unallocated_columns_being_dealloced)
        /*0014*/ 	.word	0x00000000


	//----- nvinfo : EIATTR_FRAME_SIZE
	.align		4
.L_18:
        /*0018*/ 	.byte	0x04, 0x11
        /*001a*/ 	.short	(.L_20 - .L_19)
	.align		4
.L_19:
        /*001c*/ 	.word	index@($__internal_1_$__cuda_sm10x_tcgen05_guardrail_trap_phase_invalid_during_alloc)
        /*0020*/ 	.word	0x00000000


	//----- nvinfo : EIATTR_FRAME_SIZE
	.align		4
.L_20:
        /*0024*/ 	.byte	0x04, 0x11
        /*0026*/ 	.short	(.L_22 - .L_21)
	.align		4
.L_21:
        /*0028*/ 	.word	index@($__internal_0_$__cuda_sm10x_tcgen05_guardrail_trap_col_being_dealloced_not_returned_by_alloc)
        /*002c*/ 	.word	0x00000000


	//----- nvinfo : EIATTR_FRAME_SIZE
	.align		4
.L_22:
        /*0030*/ 	.byte	0x04, 0x11
        /*0032*/ 	.short	(.L_24 - .L_23)
	.align		4
.L_23:
        /*0034*/ 	.word	index@(_ZN7cutlass13device_kernelINS_4gemm6kernel13GemmUniversalIN4cute5tupleIJiiiiEEENS1_10collective13CollectiveMmaINS1_35MainloopSm100TmaUmmaWarpSpecializedILi26ELi2ELi4ENS5_IJNS4_1CILi1EEESB_SB_EEEEENS5_IJNSA_ILi128EEENSA_ILi8EEENSA_ILi32EEEEEENS_6half_tENS5_IJlSB_lEEESI_SJ_NS4_8TiledMMAINS4_8MMA_AtomIJNS4_20SM100_MMA_F16BF16_SSISI_SI_fLi128ELi8ELNS4_4UMMA5MajorE0ELSO_0ELNSN_7ScaleInE0ELSP_0EEEEEENS4_6LayoutISC_NS5_IJNSA_ILi0EEEST_ST_EEEEENS5_IJNS4_10UnderscoreESW_SW_EEEEENS4_13SM90_TMA_LOADENS4_14ComposedLayoutINS4_7SwizzleILi2ELi4ELi3EEENS4_18smem_ptr_flag_bitsILi16EEENSS_INS5_IJSF_SG_EEENS5_IJSG_SB_EEEEEEEvNS4_8identityESZ_S18_vS19_EENS_8epilogue10collective18CollectiveEpilogueINS1B_23Sm100TmaWarpSpecializedILi2ELi1ELi8ELb1ELb0EEEJSH_NS5_IJNSS_ISE_SB_EENSS_ISF_SB_EEEEESI_SJ_SI_SJ_NS1B_6fusion15FusionCallbacksIS1F_NS1J_17LinearCombinationISI_fSI_fLNS_15FloatRoundStyleE2EEESH_S1I_JEEENS4_5SM1004TMEM4LOAD25SM100_TMEM_LOAD_32dp32b8xESZ_NS10_INS11_ILi0ELi4ELi3EEES14_NSS_INS5_IJSF_SF_EEENS5_IJSF_SB_EEEEEEENS4_39AutoVectorizingCopyWithAssumedAlignmentILi128EEENS4_14SM90_TMA_STOREES1X_S1Z_S1Z_EEEvvEEEEvNT_6ParamsE)
        /*0038*/ 	.word	0x00000000


	//----- nvinfo : EIATTR_MIN_STACK_SIZE
	.align		4
.L_24:
        /*003c*/ 	.byte	0x04, 0x12
        /*003e*/ 	.short	(.L_26 - .L_25)
	.align		4
.L_25:
        /*0040*/ 	.word	index@(_ZN7cutlass13device_kernelINS_4gemm6kernel13GemmUniversalIN4cute5tupleIJiiiiEEENS1_10collective13CollectiveMmaINS1_35MainloopSm100TmaUmmaWarpSpecializedILi26ELi2ELi4ENS5_IJNS4_1CILi1EEESB_SB_EEEEENS5_IJNSA_ILi128EEENSA_ILi8EEENSA_ILi32EEEEEENS_6half_tENS5_IJlSB_lEEESI_SJ_NS4_8TiledMMAINS4_8MMA_AtomIJNS4_20SM100_MMA_F16BF16_SSISI_SI_fLi128ELi8ELNS4_4UMMA5MajorE0ELSO_0ELNSN_7ScaleInE0ELSP_0EEEEEENS4_6LayoutISC_NS5_IJNSA_ILi0EEEST_ST_EEEEENS5_IJNS4_10UnderscoreESW_SW_EEEEENS4_13SM90_TMA_LOADENS4_14ComposedLayoutINS4_7SwizzleILi2ELi4ELi3EEENS4_18smem_ptr_flag_bitsILi16EEENSS_INS5_IJSF_SG_EEENS5_IJSG_SB_EEEEEEEvNS4_8identityESZ_S18_vS19_EENS_8epilogue10collective18CollectiveEpilogueINS1B_23Sm100TmaWarpSpecializedILi2ELi1ELi8ELb1ELb0EEEJSH_NS5_IJNSS_ISE_SB_EENSS_ISF_SB_EEEEESI_SJ_SI_SJ_NS1B_6fusion15FusionCallbacksIS1F_NS1J_17LinearCombinationISI_fSI_fLNS_15FloatRoundStyleE2EEESH_S1I_JEEENS4_5SM1004TMEM4LOAD25SM100_TMEM_LOAD_32dp32b8xESZ_NS10_INS11_ILi0ELi4ELi3EEES14_NSS_INS5_IJSF_SF_EEENS5_IJSF_SB_EEEEEEENS4_39AutoVectorizingCopyWithAssumedAlignmentILi128EEENS4_14SM90_TMA_STOREES1X_S1Z_S1Z_EEEvvEEEEvNT_6ParamsE)
        /*0044*/ 	.word	0x00000000
.L_26:


//--------------------- .nv.compat                --------------------------
	.section	.nv.compat,"",@"SHT_CUDA_COMPAT_INFO"
	.align	4
        /*0000*/ 	.byte	0x02, 0x09, 0x01, 0x00, 0x02, 0x02, 0x02, 0x00, 0x02, 0x05, 0x05, 0x00, 0x03, 0x07, 0x01, 0x01
        /*0010*/ 	.byte	0x02, 0x03, 0x01, 0x00, 0x02, 0x06, 0x01, 0x00, 0x04, 0x0b, 0x08, 0x00, 0x09, 0x00, 0x00, 0x00
        /*0020*/ 	.byte	0x00, 0x00, 0x00, 0x00


//--------------------- .nv.info._ZN7cutlass13device_kernelINS_4gemm6kernel13GemmUniversalIN4cute5tupleIJiiiiEEENS1_10collective13CollectiveMmaINS1_35MainloopSm100TmaUmmaWarpSpecializedILi26ELi2ELi4ENS5_IJNS4_1CILi1EEESB_SB_EEEEENS5_IJNSA_ILi128EEENSA_ILi8EEENSA_ILi32EEEEEENS_6half_tENS5_IJlSB_lEEESI_SJ_NS4_8TiledMMAINS4_8MMA_AtomIJNS4_20SM100_MMA_F16BF16_SSISI_SI_fLi128ELi8ELNS4_4UMMA5MajorE0ELSO_0ELNSN_7ScaleInE0ELSP_0EEEEEENS4_6LayoutISC_NS5_IJNSA_ILi0EEEST_ST_EEEEENS5_IJNS4_10UnderscoreESW_SW_EEEEENS4_13SM90_TMA_LOADENS4_14ComposedLayoutINS4_7SwizzleILi2ELi4ELi3EEENS4_18smem_ptr_flag_bitsILi16EEENSS_INS5_IJSF_SG_EEENS5_IJSG_SB_EEEEEEEvNS4_8identityESZ_S18_vS19_EENS_8epilogue10collective18CollectiveEpilogueINS1B_23Sm100TmaWarpSpecializedILi2ELi1ELi8ELb1ELb0EEEJSH_NS5_IJNSS_ISE_SB_EENSS_ISF_SB_EEEEESI_SJ_SI_SJ_NS1B_6fusion15FusionCallbacksIS1F_NS1J_17LinearCombinationISI_fSI_fLNS_15FloatRoundStyleE2EEESH_S1I_JEEENS4_5SM1004TMEM4LOAD25SM100_TMEM_LOAD_32dp32b8xESZ_NS10_INS11_ILi0ELi4ELi3EEES14_NSS_INS5_IJSF_SF_EEENS5_IJSF_SB_EEEEEEENS4_39AutoVectorizingCopyWithAssumedAlignmentILi128EEENS4_14SM90_TMA_STOREES1X_S1Z_S1Z_EEEvvEEEEvNT_6ParamsE --------------------------
	.section	.nv.info._ZN7cutlass13device_kernelINS_4gemm6kernel13GemmUniversalIN4cute5tupleIJiiiiEEENS1_10collective13CollectiveMmaINS1_35MainloopSm100TmaUmmaWarpSpecializedILi26ELi2ELi4ENS5_IJNS4_1CILi1EEESB_SB_EEEEENS5_IJNSA_ILi128EEENSA_ILi8EEENSA_ILi32EEEEEENS_6half_tENS5_IJlSB_lEEESI_SJ_NS4_8TiledMMAINS4_8MMA_AtomIJNS4_20SM100_MMA_F16BF16_SSISI_SI_fLi128ELi8ELNS4_4UMMA5MajorE0ELSO_0ELNSN_7ScaleInE0ELSP_0EEEEEENS4_6LayoutISC_NS5_IJNSA_ILi0EEEST_ST_EEEEENS5_IJNS4_10UnderscoreESW_SW_EEEEENS4_13SM90_TMA_LOADENS4_14ComposedLayoutINS4_7SwizzleILi2ELi4ELi3EEENS4_18smem_ptr_flag_bitsILi16EEENSS_INS5_IJSF_SG_EEENS5_IJSG_SB_EEEEEEEvNS4_8identityESZ_S18_vS19_EENS_8epilogue10collective18CollectiveEpilogueINS1B_23Sm100TmaWarpSpecializedILi2ELi1ELi8ELb1ELb0EEEJSH_NS5_IJNSS_ISE_SB_EENSS_ISF_SB_EEEEESI_SJ_SI_SJ_NS1B_6fusion15FusionCallbacksIS1F_NS1J_17LinearCombinationISI_fSI_fLNS_15FloatRoundStyleE2EEESH_S1I_JEEENS4_5SM1004TMEM4LOAD25SM100_TMEM_LOAD_32dp32b8xESZ_NS10_INS11_ILi0ELi4ELi3EEES14_NSS_INS5_IJSF_SF_EEENS5_IJSF_SB_EEEEEEENS4_39AutoVectorizingCopyWithAssumedAlignmentILi128EEENS4_14SM90_TMA_STOREES1X_S1Z_S1Z_EEEvvEEEEvNT_6ParamsE,"",@"SHT_CUDA_INFO"
	.sectionflags	@""
	.align	4


	//----- nvinfo : EIATTR_CUDA_API_VERSION
	.align		4
        /*0000*/ 	.byte	0x04, 0x37
        /*0002*/ 	.short	(.L_28 - .L_27)
.L_27:
        /*0004*/ 	.word	0x00000082


	//----- nvinfo : EIATTR_KPARAM_INFO
	.align		4
.L_28:
        /*0008*/ 	.byte	0x04, 0x17
        /*000a*/ 	.short	(.L_30 - .L_29)
.L_29:
        /*000c*/ 	.word	0x00000000
        /*0010*/ 	.short	0x0000
        /*0012*/ 	.short	0x0000
        /*0014*/ 	.byte	0x00, 0xf0, 0x01, 0x20


	//----- nvinfo : EIATTR_AT_ENTRY_FRAGMENTS
	.align		4
.L_30:
        /*0018*/ 	.byte	0x04, 0x4f
        /*001a*/ 	.short	(.L_32 - .L_31)


	//   ....[0]....
.L_31:
        /*001c*/ 	.word	0x00000006


	//----- nvinfo : EIATTR_RESERVED_SMEM_USED
	.align		4
.L_32:
        /*0020*/ 	.byte	0x01, 0x41
	.zero		2


	//----- nvinfo : EIATTR_SPARSE_MMA_MASK
	.align		4
        /*0024*/ 	.byte	0x03, 0x50
        /*0026*/ 	.short	0x0000


	//----- nvinfo : EIATTR_TCGEN05_1CTA_USED
	.align		4
        /*0028*/ 	.byte	0x01, 0x51
	.zero		2


	//----- nvinfo : EIATTR_MAXREG_COUNT
	.align		4
        /*002c*/ 	.byte	0x03, 0x1b
        /*002e*/ 	.short	0x00ff


	//----- nvinfo : EIATTR_NUM_BARRIERS
	.align		4
        /*0030*/ 	.byte	0x02, 0x4c
        /*0032*/ 	.byte	0x07
	.zero		1


	//----- nvinfo : EIATTR_EXTERNS
	.align		4
        /*0034*/ 	.byte	0x04, 0x0f
        /*0036*/ 	.short	(.L_34 - .L_33)


	//   ....[0]....
	.align		4
.L_33:
        /*0038*/ 	.word	index@(__assertfail)


	//----- nvinfo : EIATTR_MERCURY_ISA_VERSION
	.align		4
.L_34:
        /*003c*/ 	.byte	0x03, 0x5f
        /*003e*/ 	.short	0x0101


	//----- nvinfo : EIATTR_INT_WARP_WIDE_INSTR_OFFSETS
	.align		4
        /*0040*/ 	.byte	0x04, 0x31
        /*0042*/ 	.short	(.L_36 - .L_35)


	//   ....[0]....
.L_35:
        /*0044*/ 	.word	0x00002080


	//   ....[1]....
        /*0048*/ 	.word	0x00004650


	//   ....[2]....
        /*004c*/ 	.word	0x00004670


	//   ....[3]....
        /*0050*/ 	.word	0x000046a0


	//   ....[4]....
        /*0054*/ 	.word	0x000050a0


	//   ....[5]....
        /*0058*/ 	.word	0x000051e0


	//----- nvinfo : EIATTR_COOP_GROUP_MASK_REGIDS
	.align		4
.L_36:
        /*005c*/ 	.byte	0x04, 0x29
        /*005e*/ 	.short	(.L_38 - .L_37)


	//   ....[0]....
.L_37:
        /*0060*/ 	.word	0xffffffff


	//   ....[1]....
        /*0064*/ 	.word	0xffffffff


	//   ....[2]....
        /*0068*/ 	.word	0xffffffff


	//   ....[3]....
        /*006c*/ 	.word	0xffffffff


	//   ....[4]....
        /*0070*/ 	.word	0xffffffff


	//   ....[5]....
        /*0074*/ 	.word	0xffffffff


	//   ....[6]....
        /*0078*/ 	.word	0xffffffff


	//   ....[7]....
        /*007c*/ 	.word	0xffffffff


	//   ....[8]....
        /*0080*/ 	.word	0xffffffff


	//   ....[9]....
        /*0084*/ 	.word	0xffffffff


	//   ....[10]....
        /*0088*/ 	.word	0xffffffff


	//   ....[11]....
        /*008c*/ 	.word	0xffffffff


	//   ....[12]....
        /*0090*/ 	.word	0xffffffff


	//----- nvinfo : EIATTR_COOP_GROUP_INSTR_OFFSETS
	.align		4
.L_38:
        /*0094*/ 	.byte	0x04, 0x28
        /*0096*/ 	.short	(.L_40 - .L_39)


	//   ....[0]....
.L_39:
        /*0098*/ 	.word	0x00000090


	//   ....[1]....
        /*009c*/ 	.word	0x000004c0


	//   ....[2]....
        /*00a0*/ 	.word	0x00000920


	//   ....[3]....
        /*00a4*/ 	.word	0x00000a80


	//   ....[4]....
        /*00a8*/ 	.word	0x00000b80


	//   ....[5]....
        /*00ac*/ 	.word	0x00000cf0


	//   ....[6]....
        /*00b0*/ 	.word	0x00000e90


	//   ....[7]....
        /*00b4*/ 	.word	0x00001f60


	//   ....[8]....
        /*00b8*/ 	.word	0x000039a0


	//   ....[9]....
        /*00bc*/ 	.word	0x00003bb0


	//   ....[10]....
        /*00c0*/ 	.word	0x00003be0


	//   ....[11]....
        /*00c4*/ 	.word	0x00004530


	//   ....[12]....
        /*00c8*/ 	.word	0x00004760


	//----- nvinfo : EIATTR_VRC_CTA_INIT_COUNT
	.align		4
.L_40:
        /*00cc*/ 	.byte	0x02, 0x4a
        /*00ce*/ 	.byte	0x80
	.zero		1


	//----- nvinfo : EIATTR_SYSCALL_OFFSETS
	.align		4
        /*00d0*/ 	.byte	0x04, 0x46
        /*00d2*/ 	.short	(.L_42 - .L_41)


	//   ....[0]....
.L_41:
        /*00d4*/ 	.word	0x00006210


	//----- nvinfo : EIATTR_MBARRIER_INSTR_OFFSETS
	.align		4
.L_42:
        /*00d8*/ 	.byte	0x04, 0x39
        /*00da*/ 	.short	(.L_44 - .L_43)


	//   ....[0]....
.L_43:
        /*00dc*/ 	.word	0x000005c0
        /*00e0*/ 	.word	0x000000ff
        /*00e4*/ 	.word	0x00000000
        /*00e8*/ 	.short	0x0100
        /*00ea*/ 	.byte	0x06
	.zero		1


	//   ....[1]....
        /*00ec*/ 	.word	0x000005d0
        /*00f0*/ 	.word	0x000000ff
        /*00f4*/ 	.word	0x000000d0
        /*00f8*/ 	.short	0x0100
        /*00fa*/ 	.byte	0x06
	.zero		1


	//   ....[2]....
        /*00fc*/ 	.word	0x000005e0
        /*0100*/ 	.word	0x000000ff
        /*0104*/ 	.word	0x00000008
        /*0108*/ 	.short	0x0100
        /*010a*/ 	.byte	0x06
	.zero		1


	//   ....[3]....
        /*010c*/ 	.word	0x000005f0
        /*0110*/ 	.word	0x000000ff
        /*0114*/ 	.word	0x000000d8
        /*0118*/ 	.short	0x0100
        /*011a*/ 	.byte	0x06
	.zero		1


	//   ....[4]....
        /*011c*/ 	.word	0x00000600
        /*0120*/ 	.word	0x000000ff
        /*0124*/ 	.word	0x00000010
        /*0128*/ 	.short	0x0100
        /*012a*/ 	.byte	0x06
	.zero		1


	//   ....[5]....
        /*012c*/ 	.word	0x00000610
        /*0130*/ 	.word	0x000000ff
        /*0134*/ 	.word	0x000000e0
        /*0138*/ 	.short	0x0100
        /*013a*/ 	.byte	0x06
	.zero		1


	//   ....[6]....
        /*013c*/ 	.word	0x00000620
        /*0140*/ 	.word	0x000000ff
        /*0144*/ 	.word	0x00000018
        /*0148*/ 	.short	0x0100
        /*014a*/ 	.byte	0x06
	.zero		1


	//   ....[7]....
        /*014c*/ 	.word	0x00000630
        /*0150*/ 	.word	0x000000ff
        /*0154*/ 	.word	0x000000e8
        /*0158*/ 	.short	0x0100
        /*015a*/ 	.byte	0x06
	.zero		1


	//   ....[8]....
        /*015c*/ 	.word	0x00000640
        /*0160*/ 	.word	0x000000ff
        /*0164*/ 	.word	0x00000020
        /*0168*/ 	.short	0x0100
        /*016a*/ 	.byte	0x06
	.zero		1


	//   ....[9]....
        /*016c*/ 	.word	0x00000650
        /*0170*/ 	.word	0x000000ff
        /*0174*/ 	.word	0x000000f0
        /*0178*/ 	.short	0x0100
        /*017a*/ 	.byte	0x06
	.zero		1


	//   ....[10]....
        /*017c*/ 	.word	0x00000660
        /*0180*/ 	.word	0x000000ff
        /*0184*/ 	.word	0x00000028
        /*0188*/ 	.short	0x0100
        /*018a*/ 	.byte	0x06
	.zero		1


	//   ....[11]....
        /*018c*/ 	.word	0x00000670
        /*0190*/ 	.word	0x000000ff
        /*0194*/ 	.word	0x000000f8
        /*0198*/ 	.short	0x0100
        /*019a*/ 	.byte	0x06
	.zero		1


	//   ....[12]....
        /*019c*/ 	.word	0x00000680
        /*01a0*/ 	.word	0x000000ff
        /*01a4*/ 	.word	0x00000030
        /*01a8*/ 	.short	0x0100
        /*01aa*/ 	.byte	0x06
	.zero		1


	//   ....[13]....
        /*01ac*/ 	.word	0x00000690
        /*01b0*/ 	.word	0x000000ff
        /*01b4*/ 	.word	0x00000100
        /*01b8*/ 	.short	0x0100
        /*01ba*/ 	.byte	0x06
	.zero		1


	//   ....[14]....
        /*01bc*/ 	.word	0x000006a0
        /*01c0*/ 	.word	0x000000ff
        /*01c4*/ 	.word	0x00000038
        /*01c8*/ 	.short	0x0100
        /*01ca*/ 	.byte	0x06
	.zero		1


	//   ....[15]....
        /*01cc*/ 	.word	0x000006b0
        /*01d0*/ 	.word	0x000000ff
        /*01d4*/ 	.word	0x00000108
        /*01d8*/ 	.short	0x0100
        /*01da*/ 	.byte	0x06
	.zero		1


	//   ....[16]....
        /*01dc*/ 	.word	0x000006c0
        /*01e0*/ 	.word	0x000000ff
        /*01e4*/ 	.word	0x00000040
        /*01e8*/ 	.short	0x0100
        /*01ea*/ 	.byte	0x06
	.zero		1


	//   ....[17]....
        /*01ec*/ 	.word	0x000006d0
        /*01f0*/ 	.word	0x000000ff
        /*01f4*/ 	.word	0x00000110
        /*01f8*/ 	.short	0x0100
        /*01fa*/ 	.byte	0x06
	.zero		1


	//   ....[18]....
        /*01fc*/ 	.word	0x000006e0
        /*0200*/ 	.word	0x000000ff
        /*0204*/ 	.word	0x00000048
        /*0208*/ 	.short	0x0100
        /*020a*/ 	.byte	0x06
	.zero		1


	//   ....[19]....
        /*020c*/ 	.word	0x000006f0
        /*0210*/ 	.word	0x000000ff
        /*0214*/ 	.word	0x00000118
        /*0218*/ 	.short	0x0100
        /*021a*/ 	.byte	0x06
	.zero		1


	//   ....[20]....
        /*021c*/ 	.word	0x00000700
        /*0220*/ 	.word	0x000000ff
        /*0224*/ 	.word	0x00000050
        /*0228*/ 	.short	0x0100
        /*022a*/ 	.byte	0x06
	.zero		1


	//   ....[21]....
        /*022c*/ 	.word	0x00000710
        /*0230*/ 	.word	0x000000ff
        /*0234*/ 	.word	0x00000120
        /*0238*/ 	.short	0x0100
        /*023a*/ 	.byte	0x06
	.zero		1


	//   ....[22]....
        /*023c*/ 	.word	0x00000720
        /*0240*/ 	.word	0x000000ff
        /*0244*/ 	.word	0x00000058
        /*0248*/ 	.short	0x0100
        /*024a*/ 	.byte	0x06
	.zero		1


	//   ....[23]....
        /*024c*/ 	.word	0x00000730
        /*0250*/ 	.word	0x000000ff
        /*0254*/ 	.word	0x00000128
        /*0258*/ 	.short	0x0100
        /*025a*/ 	.byte	0x06
	.zero		1


	//   ....[24]....
        /*025c*/ 	.word	0x00000740
        /*0260*/ 	.word	0x000000ff
        /*0264*/ 	.word	0x00000060
        /*0268*/ 	.short	0x0100
        /*026a*/ 	.byte	0x06
	.zero		1


	//   ....[25]....
        /*026c*/ 	.word	0x00000750
        /*0270*/ 	.word	0x000000ff
        /*0274*/ 	.word	0x00000130
        /*0278*/ 	.short	0x0100
        /*027a*/ 	.byte	0x06
	.zero		1


	//   ....[26]....
        /*027c*/ 	.word	0x00000760
        /*0280*/ 	.word	0x000000ff
        /*0284*/ 	.word	0x00000068
        /*0288*/ 	.short	0x0100
        /*028a*/ 	.byte	0x06
	.zero		1


	//   ....[27]....
        /*028c*/ 	.word	0x00000770
        /*0290*/ 	.word	0x000000ff
        /*0294*/ 	.word	0x00000138
        /*0298*/ 	.short	0x0100
        /*029a*/ 	.byte	0x06
	.zero		1


	//   ....[28]....
        /*029c*/ 	.word	0x00000780
        /*02a0*/ 	.word	0x000000ff
        /*02a4*/ 	.word	0x00000070
        /*02a8*/ 	.short	0x0100
        /*02aa*/ 	.byte	0x06
	.zero		1


	//   ....[29]....
        /*02ac*/ 	.word	0x00000790
        /*02b0*/ 	.word	0x000000ff
        /*02b4*/ 	.word	0x00000140
        /*02b8*/ 	.short	0x0100
        /*02ba*/ 	.byte	0x06
	.zero		1


	//   ....[30]....
        /*02bc*/ 	.word	0x000007a0
        /*02c0*/ 	.word	0x000000ff
        /*02c4*/ 	.word	0x00000078
        /*02c8*/ 	.short	0x0100
        /*02ca*/ 	.byte	0x06
	.zero		1


	//   ....[31]....
        /*02cc*/ 	.word	0x000007b0
        /*02d0*/ 	.word	0x000000ff
        /*02d4*/ 	.word	0x00000148
        /*02d8*/ 	.short	0x0100
        /*02da*/ 	.byte	0x06
	.zero		1


	//   ....[32]....
        /*02dc*/ 	.word	0x000007c0
        /*02e0*/ 	.word	0x000000ff
        /*02e4*/ 	.word	0x00000080
        /*02e8*/ 	.short	0x0100
        /*02ea*/ 	.byte	0x06
	.zero		1


	//   ....[33]....
        /*02ec*/ 	.word	0x000007d0
        /*02f0*/ 	.word	0x000000ff
        /*02f4*/ 	.word	0x00000150
        /*02f8*/ 	.short	0x0100
        /*02fa*/ 	.byte	0x06
	.zero		1


	//   ....[34]....
        /*02fc*/ 	.word	0x000007e0
        /*0300*/ 	.word	0x000000ff
        /*0304*/ 	.word	0x00000088
        /*0308*/ 	.short	0x0100
        /*030a*/ 	.byte	0x06
	.zero		1


	//   ....[35]....
        /*030c*/ 	.word	0x000007f0
        /*0310*/ 	.word	0x000000ff
        /*0314*/ 	.word	0x00000158
        /*0318*/ 	.short	0x0100
        /*031a*/ 	.byte	0x06
	.zero		1


	//   ....[36]....
        /*031c*/ 	.word	0x00000800
        /*0320*/ 	.word	0x000000ff
        /*0324*/ 	.word	0x00000090
        /*0328*/ 	.short	0x0100
        /*032a*/ 	.byte	0x06
	.zero		1


	//   ....[37]....
        /*032c*/ 	.word	0x00000810
        /*0330*/ 	.word	0x000000ff
        /*0334*/ 	.word	0x00000160
        /*0338*/ 	.short	0x0100
        /*033a*/ 	.byte	0x06
	.zero		1


	//   ....[38]....
        /*033c*/ 	.word	0x00000820
        /*0340*/ 	.word	0x000000ff
        /*0344*/ 	.word	0x00000098
        /*0348*/ 	.short	0x0100
        /*034a*/ 	.byte	0x06
	.zero		1


	//   ....[39]....
        /*034c*/ 	.word	0x00000830
        /*0350*/ 	.word	0x000000ff
        /*0354*/ 	.word	0x00000168
        /*0358*/ 	.short	0x0100
        /*035a*/ 	.byte	0x06
	.zero		1


	//   ....[40]....
        /*035c*/ 	.word	0x00000840
        /*0360*/ 	.word	0x000000ff
        /*0364*/ 	.word	0x000000a0
        /*0368*/ 	.short	0x0100
        /*036a*/ 	.byte	0x06
	.zero		1


	//   ....[41]....
        /*036c*/ 	.word	0x00000850
        /*0370*/ 	.word	0x000000ff
        /*0374*/ 	.word	0x00000170
        /*0378*/ 	.short	0x0100
        /*037a*/ 	.byte	0x06
	.zero		1


	//   ....[42]....
        /*037c*/ 	.word	0x00000860
        /*0380*/ 	.word	0x000000ff
        /*0384*/ 	.word	0x000000a8
        /*0388*/ 	.short	0x0100
        /*038a*/ 	.byte	0x06
	.zero		1


	//   ....[43]....
        /*038c*/ 	.word	0x00000870
        /*0390*/ 	.word	0x000000ff
        /*0394*/ 	.word	0x00000178
        /*0398*/ 	.short	0x0100
        /*039a*/ 	.byte	0x06
	.zero		1


	//   ....[44]....
        /*039c*/ 	.word	0x00000880
        /*03a0*/ 	.word	0x000000ff
        /*03a4*/ 	.word	0x000000b0
        /*03a8*/ 	.short	0x0100
        /*03aa*/ 	.byte	0x06
	.zero		1


	//   ....[45]....
        /*03ac*/ 	.word	0x00000890
        /*03b0*/ 	.word	0x000000ff
        /*03b4*/ 	.word	0x00000180
        /*03b8*/ 	.short	0x0100
        /*03ba*/ 	.byte	0x06
	.zero		1


	//   ....[46]....
        /*03bc*/ 	.word	0x000008a0
        /*03c0*/ 	.word	0x000000ff
        /*03c4*/ 	.word	0x000000b8
        /*03c8*/ 	.short	0x0100
        /*03ca*/ 	.byte	0x06
	.zero		1


	//   ....[47]....
        /*03cc*/ 	.word	0x000008b0
        /*03d0*/ 	.word	0x000000ff
        /*03d4*/ 	.word	0x00000188
        /*03d8*/ 	.short	0x0100
        /*03da*/ 	.byte	0x06
	.zero		1


	//   ....[48]....
        /*03dc*/ 	.word	0x000008c0
        /*03e0*/ 	.word	0x000000ff
        /*03e4*/ 	.word	0x000000c0
        /*03e8*/ 	.short	0x0100
        /*03ea*/ 	.byte	0x06
	.zero		1


	//   ....[49]....
        /*03ec*/ 	.word	0x000008d0
        /*03f0*/ 	.word	0x000000ff
        /*03f4*/ 	.word	0x00000190
        /*03f8*/ 	.short	0x0100
        /*03fa*/ 	.byte	0x06
	.zero		1


	//   ....[50]....
        /*03fc*/ 	.word	0x000008e0
        /*0400*/ 	.word	0x000000ff
        /*0404*/ 	.word	0x000000c8
        /*0408*/ 	.short	0x0100
        /*040a*/ 	.byte	0x06
	.zero		1


	//   ....[51]....
        /*040c*/ 	.word	0x000008f0
        /*0410*/ 	.word	0x000000ff
        /*0414*/ 	.word	0x00000198
        /*0418*/ 	.short	0x0100
        /*041a*/ 	.byte	0x06
	.zero		1


	//   ....[52]....
        /*041c*/ 	.word	0x00000a30
        /*0420*/ 	.word	0x000000ff
        /*0424*/ 	.word	0x000001a0
        /*0428*/ 	.short	0x0100
        /*042a*/ 	.byte	0x07
	.zero		1


	//   ....[53]....
        /*042c*/ 	.word	0x00000a40
        /*0430*/ 	.word	0x000000ff
        /*0434*/ 	.word	0x000001b0
        /*0438*/ 	.short	0x0100
        /*043a*/ 	.byte	0x07
	.zero		1


	//   ....[54]....
        /*043c*/ 	.word	0x00000a50
        /*0440*/ 	.word	0x000000ff
        /*0444*/ 	.word	0x000001a8
        /*0448*/ 	.short	0x0100
        /*044a*/ 	.byte	0x07
	.zero		1


	//   ....[55]....
        /*044c*/ 	.word	0x00000a60
        /*0450*/ 	.word	0x000000ff
        /*0454*/ 	.word	0x000001b8
        /*0458*/ 	.short	0x0100
        /*045a*/ 	.byte	0x07
	.zero		1


	//   ....[56]....
        /*045c*/ 	.word	0x00000b50
        /*0460*/ 	.word	0x000000ff
        /*0464*/ 	.word	0x000001c0
        /*0468*/ 	.short	0x0100
        /*046a*/ 	.byte	0x06
	.zero		1


	//   ....[57]....
        /*046c*/ 	.word	0x00000b60
        /*0470*/ 	.word	0x000000ff
        /*0474*/ 	.word	0x000001c8
        /*0478*/ 	.short	0x0100
        /*047a*/ 	.byte	0x06
	.zero		1


	//   ....[58]....
        /*047c*/ 	.word	0x00000ca0
        /*0480*/ 	.word	0x000000ff
        /*0484*/ 	.word	0x000001d0
        /*0488*/ 	.short	0x0100
        /*048a*/ 	.byte	0x06
	.zero		1


	//   ....[59]....
        /*048c*/ 	.word	0x00000cb0
        /*0490*/ 	.word	0x000000ff
        /*0494*/ 	.word	0x000001e0
        /*0498*/ 	.short	0x0100
        /*049a*/ 	.byte	0x06
	.zero		1


	//   ....[60]....
        /*049c*/ 	.word	0x00000cc0
        /*04a0*/ 	.word	0x000000ff
        /*04a4*/ 	.word	0x000001d8
        /*04a8*/ 	.short	0x0100
        /*04aa*/ 	.byte	0x06
	.zero		1


	//   ....[61]....
        /*04ac*/ 	.word	0x00000cd0
        /*04b0*/ 	.word	0x000000ff
        /*04b4*/ 	.word	0x000001e8
        /*04b8*/ 	.short	0x0100
        /*04ba*/ 	.byte	0x06
	.zero		1


	//   ....[62]....
        /*04bc*/ 	.word	0x00000e00
        /*04c0*/ 	.word	0x000000ff
        /*04c4*/ 	.word	0x000001f0
        /*04c8*/ 	.short	0x0100
        /*04ca*/ 	.byte	0x07
	.zero		1


	//   ....[63]....
        /*04cc*/ 	.word	0x00000e10
        /*04d0*/ 	.word	0x000000ff
        /*04d4*/ 	.word	0x00000210
        /*04d8*/ 	.short	0x0100
        /*04da*/ 	.byte	0x07
	.zero		1


	//   ....[64]....
        /*04dc*/ 	.word	0x00000e20
        /*04e0*/ 	.word	0x000000ff
        /*04e4*/ 	.word	0x000001f8
        /*04e8*/ 	.short	0x0100
        /*04ea*/ 	.byte	0x07
	.zero		1


	//   ....[65]....
        /*04ec*/ 	.word	0x00000e30
        /*04f0*/ 	.word	0x000000ff
        /*04f4*/ 	.word	0x00000218
        /*04f8*/ 	.short	0x0100
        /*04fa*/ 	.byte	0x07
	.zero		1


	//   ....[66]....
        /*04fc*/ 	.word	0x00000e40
        /*0500*/ 	.word	0x000000ff
        /*0504*/ 	.word	0x00000200
        /*0508*/ 	.short	0x0100
        /*050a*/ 	.byte	0x07
	.zero		1


	//   ....[67]....
        /*050c*/ 	.word	0x00000e50
        /*0510*/ 	.word	0x000000ff
        /*0514*/ 	.word	0x00000220
        /*0518*/ 	.short	0x0100
        /*051a*/ 	.byte	0x07
	.zero		1


	//   ....[68]....
        /*051c*/ 	.word	0x00000e60
        /*0520*/ 	.word	0x000000ff
        /*0524*/ 	.word	0x00000208
        /*0528*/ 	.short	0x0100
        /*052a*/ 	.byte	0x07
	.zero		1


	//   ....[69]....
        /*052c*/ 	.word	0x00000e70
        /*0530*/ 	.word	0x000000ff
        /*0534*/ 	.word	0x00000228
        /*0538*/ 	.short	0x0100
        /*053a*/ 	.byte	0x07
	.zero		1


	//   ....[70]....
        /*053c*/ 	.word	0x00000f60
        /*0540*/ 	.word	0x000000ff
        /*0544*/ 	.word	0x00000230
        /*0548*/ 	.short	0x0100
        /*054a*/ 	.byte	0x06
	.zero		1


	//   ....[71]....
        /*054c*/ 	.word	0x00000f70
        /*0550*/ 	.word	0x000000ff
        /*0554*/ 	.word	0x00000240
        /*0558*/ 	.short	0x0100
        /*055a*/ 	.byte	0x06
	.zero		1


	//   ....[72]....
        /*055c*/ 	.word	0x00000f80
        /*0560*/ 	.word	0x000000ff
        /*0564*/ 	.word	0x00000238
        /*0568*/ 	.short	0x0100
        /*056a*/ 	.byte	0x06
	.zero		1


	//   ....[73]....
        /*056c*/ 	.word	0x00000f90
        /*0570*/ 	.word	0x000000ff
        /*0574*/ 	.word	0x00000248
        /*0578*/ 	.short	0x0100
        /*057a*/ 	.byte	0x06
	.zero		1


	//   ....[74]....
        /*057c*/ 	.word	0x00001860
        /*0580*/ 	.word	0x00000004
        /*0584*/ 	.word	0x00000240
        /*0588*/ 	.short	0x010a
        /*058a*/ 	.byte	0xff
	.zero		1


	//   ....[75]....
        /*058c*/ 	.word	0x00001880
        /*0590*/ 	.word	0x00000004
        /*0594*/ 	.word	0x00000230
        /*0598*/ 	.short	0x0101
        /*059a*/ 	.byte	0xff
	.zero		1


	//   ....[76]....
        /*059c*/ 	.word	0x00001960
        /*05a0*/ 	.word	0x000000ff
        /*05a4*/ 	.word	0x000000d0
        /*05a8*/ 	.short	0x010a
        /*05aa*/ 	.byte	0x08
	.zero		1


	//   ....[77]....
        /*05ac*/ 	.word	0x00001a00
        /*05b0*/ 	.word	0x000000ff
        /*05b4*/ 	.word	0x000000d0
        /*05b8*/ 	.short	0x010a
        /*05ba*/ 	.byte	0x21
	.zero		1


	//   ....[78]....
        /*05bc*/ 	.word	0x00001b50
        /*05c0*/ 	.word	0x000000ff
        /*05c4*/ 	.word	0x000000d0
        /*05c8*/ 	.short	0x010a
        /*05ca*/ 	.byte	0x08
	.zero		1


	//   ....[79]....
        /*05cc*/ 	.word	0x00001c60
        /*05d0*/ 	.word	0x000000ff
        /*05d4*/ 	.word	0x000001c8
        /*05d8*/ 	.short	0x0101
        /*05da*/ 	.byte	0x05
	.zero		1


	//   ....[80]....
        /*05dc*/ 	.word	0x00001c80
        /*05e0*/ 	.word	0x000000ff
        /*05e4*/ 	.word	0x000000d0
        /*05e8*/ 	.short	0x010a
        /*05ea*/ 	.byte	0x08
	.zero		1


	//   ....[81]....
        /*05ec*/ 	.word	0x00001d00
        /*05f0*/ 	.word	0x000000ff
        /*05f4*/ 	.word	0x000000d0
        /*05f8*/ 	.short	0x010a
        /*05fa*/ 	.byte	0x11
	.zero		1


	//   ....[82]....
        /*05fc*/ 	.word	0x00001e50
        /*0600*/ 	.word	0x000000ff
        /*0604*/ 	.word	0x000000d0
        /*0608*/ 	.short	0x010a
        /*060a*/ 	.byte	0x08
	.zero		1


	//   ....[83]....
        /*060c*/ 	.word	0x00001f90
        /*0610*/ 	.word	0x00000008
        /*0614*/ 	.word	0x000001d0
        /*0618*/ 	.short	0x010a
        /*061a*/ 	.byte	0xff
	.zero		1


	//   ....[84]....
        /*061c*/ 	.word	0x00002050
        /*0620*/ 	.word	0x00000008
        /*0624*/ 	.word	0x00000000
        /*0628*/ 	.short	0x0101
        /*062a*/ 	.byte	0xff
	.zero		1


	//   ....[85]....
        /*062c*/ 	.word	0x000025b0
        /*0630*/ 	.word	0x000000ff
        /*0634*/ 	.word	0x00000000
        /*0638*/ 	.short	0x010a
        /*063a*/ 	.byte	0x04
	.zero		1


	//   ....[86]....
        /*063c*/ 	.word	0x00002640
        /*0640*/ 	.word	0x000000ff
        /*0644*/ 	.word	0x00000000
        /*0648*/ 	.short	0x010a
        /*064a*/ 	.byte	0x04
	.zero		1


	//   ....[87]....
        /*064c*/ 	.word	0x000026d0
        /*0650*/ 	.word	0x000000ff
        /*0654*/ 	.word	0x00000000
        /*0658*/ 	.short	0x010a
        /*065a*/ 	.byte	0x04
	.zero		1


	//   ....[88]....
        /*065c*/ 	.word	0x00002760
        /*0660*/ 	.word	0x000000ff
        /*0664*/ 	.word	0x00000000
        /*0668*/ 	.short	0x010a
        /*066a*/ 	.byte	0x04
	.zero		1


	//   ....[89]....
        /*066c*/ 	.word	0x000027f0
        /*0670*/ 	.word	0x000000ff
        /*0674*/ 	.word	0x00000000
        /*0678*/ 	.short	0x010a
        /*067a*/ 	.byte	0x04
	.zero		1


	//   ....[90]....
        /*067c*/ 	.word	0x00002880
        /*0680*/ 	.word	0x000000ff
        /*0684*/ 	.word	0x00000000
        /*0688*/ 	.short	0x010a
        /*068a*/ 	.byte	0x04
	.zero		1


	//   ....[91]....
        /*068c*/ 	.word	0x00002910
        /*0690*/ 	.word	0x000000ff
        /*0694*/ 	.word	0x00000000
        /*0698*/ 	.short	0x010a
        /*069a*/ 	.byte	0x04
	.zero		1


	//   ....[92]....
        /*069c*/ 	.word	0x000029a0
        /*06a0*/ 	.word	0x000000ff
        /*06a4*/ 	.word	0x00000000
        /*06a8*/ 	.short	0x010a
        /*06aa*/ 	.byte	0x04
	.zero		1


	//   ....[93]....
        /*06ac*/ 	.word	0x00002a30
        /*06b0*/ 	.word	0x000000ff
        /*06b4*/ 	.word	0x00000000
        /*06b8*/ 	.short	0x010a
        /*06ba*/ 	.byte	0x04
	.zero		1


	//   ....[94]....
        /*06bc*/ 	.word	0x00002ac0
        /*06c0*/ 	.word	0x000000ff
        /*06c4*/ 	.word	0x00000000
        /*06c8*/ 	.short	0x010a
        /*06ca*/ 	.byte	0x04
	.zero		1


	//   ....[95]....
        /*06cc*/ 	.word	0x00002b50
        /*06d0*/ 	.word	0x000000ff
        /*06d4*/ 	.word	0x00000000
        /*06d8*/ 	.short	0x010a
        /*06da*/ 	.byte	0x04
	.zero		1


	//   ....[96]....
        /*06dc*/ 	.word	0x00002be0
        /*06e0*/ 	.word	0x000000ff
        /*06e4*/ 	.word	0x00000000
        /*06e8*/ 	.short	0x010a
        /*06ea*/ 	.byte	0x04
	.zero		1


	//   ....[97]....
        /*06ec*/ 	.word	0x00002c70
        /*06f0*/ 	.word	0x000000ff
        /*06f4*/ 	.word	0x00000000
        /*06f8*/ 	.short	0x010a
        /*06fa*/ 	.byte	0x04
	.zero		1


	//   ....[98]....
        /*06fc*/ 	.word	0x00002d00
        /*0700*/ 	.word	0x000000ff
        /*0704*/ 	.word	0x00000000
        /*0708*/ 	.short	0x010a
        /*070a*/ 	.byte	0x04
	.zero		1


	//   ....[99]....
        /*070c*/ 	.word	0x00002d90
        /*0710*/ 	.word	0x000000ff
        /*0714*/ 	.word	0x00000000
        /*0718*/ 	.short	0x010a
        /*071a*/ 	.byte	0x04
	.zero		1


	//   ....[100]....
        /*071c*/ 	.word	0x00002e20
        /*0720*/ 	.word	0x000000ff
        /*0724*/ 	.word	0x00000000
        /*0728*/ 	.short	0x010a
        /*072a*/ 	.byte	0x04
	.zero		1


	//   ....[101]....
        /*072c*/ 	.word	0x00002eb0
        /*0730*/ 	.word	0x000000ff
        /*0734*/ 	.word	0x00000000
        /*0738*/ 	.short	0x010a
        /*073a*/ 	.byte	0x04
	.zero		1


	//   ....[102]....
        /*073c*/ 	.word	0x00002f40
        /*0740*/ 	.word	0x000000ff
        /*0744*/ 	.word	0x00000000
        /*0748*/ 	.short	0x010a
        /*074a*/ 	.byte	0x04
	.zero		1


	//   ....[103]....
        /*074c*/ 	.word	0x00002fd0
        /*0750*/ 	.word	0x000000ff
        /*0754*/ 	.word	0x00000000
        /*0758*/ 	.short	0x010a
        /*075a*/ 	.byte	0x04
	.zero		1


	//   ....[104]....
        /*075c*/ 	.word	0x00003060
        /*0760*/ 	.word	0x000000ff
        /*0764*/ 	.word	0x00000000
        /*0768*/ 	.short	0x010a
        /*076a*/ 	.byte	0x04
	.zero		1


	//   ....[105]....
        /*076c*/ 	.word	0x000030f0
        /*0770*/ 	.word	0x000000ff
        /*0774*/ 	.word	0x00000000
        /*0778*/ 	.short	0x010a
        /*077a*/ 	.byte	0x04
	.zero		1


	//   ....[106]....
        /*077c*/ 	.word	0x00003180
        /*0780*/ 	.word	0x000000ff
        /*0784*/ 	.word	0x00000000
        /*0788*/ 	.short	0x010a
        /*078a*/ 	.byte	0x04
	.zero		1


	//   ....[107]....
        /*078c*/ 	.word	0x00003210
        /*0790*/ 	.word	0x000000ff
        /*0794*/ 	.word	0x00000000
        /*0798*/ 	.short	0x010a
        /*079a*/ 	.byte	0x04
	.zero		1


	//   ....[108]....
        /*079c*/ 	.word	0x000032a0
        /*07a0*/ 	.word	0x000000ff
        /*07a4*/ 	.word	0x00000000
        /*07a8*/ 	.short	0x010a
        /*07aa*/ 	.byte	0x04
	.zero		1


	//   ....[109]....
        /*07ac*/ 	.word	0x00003330
        /*07b0*/ 	.word	0x000000ff
        /*07b4*/ 	.word	0x00000000
        /*07b8*/ 	.short	0x010a
        /*07ba*/ 	.byte	0x04
	.zero		1


	//   ....[110]....
        /*07bc*/ 	.word	0x000033d0
        /*07c0*/ 	.word	0x00000000
        /*07c4*/ 	.word	0x00000000
        /*07c8*/ 	.short	0x010a
        /*07ca*/ 	.byte	0xff
	.zero		1


	//   ....[111]....
        /*07cc*/ 	.word	0x000034f0
        /*07d0*/ 	.word	0x00000002
        /*07d4*/ 	.word	0x00000230
        /*07d8*/ 	.short	0x010a
        /*07da*/ 	.byte	0xff
	.zero		1


	//   ....[112]....
        /*07dc*/ 	.word	0x00003550
        /*07e0*/ 	.word	0x00000004
        /*07e4*/ 	.word	0x00000000
        /*07e8*/ 	.short	0x0101
        /*07ea*/ 	.byte	0xff
	.zero		1


	//   ....[113]....
        /*07ec*/ 	.word	0x00003570
        /*07f0*/ 	.word	0x000000ff
        /*07f4*/ 	.word	0x000001e0
        /*07f8*/ 	.short	0x010a
        /*07fa*/ 	.byte	0x05
	.zero		1


	//   ....[114]....
        /*07fc*/ 	.word	0x00003690
        /*0800*/ 	.word	0x00000002
        /*0804*/ 	.word	0x000001d0
        /*0808*/ 	.short	0x010a
        /*080a*/ 	.byte	0xff
	.zero		1


	//   ....[115]....
        /*080c*/ 	.word	0x000037a0
        /*0810*/ 	.word	0x00000002
        /*0814*/ 	.word	0x00000000
        /*0818*/ 	.short	0x0101
        /*081a*/ 	.byte	0xff
	.zero		1


	//   ....[116]....
        /*081c*/ 	.word	0x00003830
        /*0820*/ 	.word	0x000000ff
        /*0824*/ 	.word	0x000001e0
        /*0828*/ 	.short	0x0106
        /*082a*/ 	.byte	0x05
	.zero		1


	//   ....[117]....
        /*082c*/ 	.word	0x00003850
        /*0830*/ 	.word	0x000000ff
        /*0834*/ 	.word	0x000001e0
        /*0838*/ 	.short	0x010a
        /*083a*/ 	.byte	0x05
	.zero		1


	//   ....[118]....
        /*083c*/ 	.word	0x000038e0
        /*0840*/ 	.word	0x000000ff
        /*0844*/ 	.word	0x000001e0
        /*0848*/ 	.short	0x0106
        /*084a*/ 	.byte	0x04
	.zero		1


	//   ....[119]....
        /*084c*/ 	.word	0x00003920
        /*0850*/ 	.word	0x00000000
        /*0854*/ 	.word	0x000001e0
        /*0858*/ 	.short	0x010a
        /*085a*/ 	.byte	0xff
	.zero		1


	//   ....[120]....
        /*085c*/ 	.word	0x00003e20
        /*0860*/ 	.word	0x00000000
        /*0864*/ 	.word	0x000001d0
        /*0868*/ 	.short	0x010a
        /*086a*/ 	.byte	0xff
	.zero		1


	//   ....[121]....
        /*086c*/ 	.word	0x00003f30
        /*0870*/ 	.word	0x00000003
        /*0874*/ 	.word	0x00000000
        /*0878*/ 	.short	0x0101
        /*087a*/ 	.byte	0xff
	.zero		1


	//   ....[122]....
        /*087c*/ 	.word	0x00003f40
        /*0880*/ 	.word	0x000000ff
        /*0884*/ 	.word	0x00000000
        /*0888*/ 	.short	0x010a
        /*088a*/ 	.byte	0x04
	.zero		1


	//   ....[123]....
        /*088c*/ 	.word	0x00003f50
        /*0890*/ 	.word	0x000000ff
        /*0894*/ 	.word	0x00000210
        /*0898*/ 	.short	0x010a
        /*089a*/ 	.byte	0x08
	.zero		1


	//   ....[124]....
        /*089c*/ 	.word	0x00004020
        /*08a0*/ 	.word	0x000000ff
        /*08a4*/ 	.word	0x00000000
        /*08a8*/ 	.short	0x010a
        /*08aa*/ 	.byte	0x07
	.zero		1


	//   ....[125]....
        /*08ac*/ 	.word	0x00004160
        /*08b0*/ 	.word	0x000000ff
        /*08b4*/ 	.word	0x00000000
        /*08b8*/ 	.short	0x010a
        /*08ba*/ 	.byte	0x04
	.zero		1


	//   ....[126]....
        /*08bc*/ 	.word	0x00004360
        /*08c0*/ 	.word	0x000000ff
        /*08c4*/ 	.word	0x00000000
        /*08c8*/ 	.short	0x010a
        /*08ca*/ 	.byte	0x05
	.zero		1


	//   ....[127]....
        /*08cc*/ 	.word	0x000043f0
        /*08d0*/ 	.word	0x000000ff
        /*08d4*/ 	.word	0x00000000
        /*08d8*/ 	.short	0x010a
        /*08da*/ 	.byte	0x05
	.zero		1


	//   ....[128]....
        /*08dc*/ 	.word	0x00004480
        /*08e0*/ 	.word	0x000000ff
        /*08e4*/ 	.word	0x00000000
        /*08e8*/ 	.short	0x010a
        /*08ea*/ 	.byte	0x05
	.zero		1


	//   ....[129]....
        /*08ec*/ 	.word	0x00004510
        /*08f0*/ 	.word	0x000000ff
        /*08f4*/ 	.word	0x00000000
        /*08f8*/ 	.short	0x010a
        /*08fa*/ 	.byte	0x07
	.zero		1


	//   ....[130]....
        /*08fc*/ 	.word	0x00004940
        /*0900*/ 	.word	0x00000000
        /*0904*/ 	.word	0x000001d0
        /*0908*/ 	.short	0x010a
        /*090a*/ 	.byte	0xff
	.zero		1


	//   ....[131]....
        /*090c*/ 	.word	0x00004a20
        /*0910*/ 	.word	0x00000000
        /*0914*/ 	.word	0x00000000
        /*0918*/ 	.short	0x0101
        /*091a*/ 	.byte	0xff
	.zero		1


	//   ....[132]....
        /*091c*/ 	.word	0x00004d40
        /*0920*/ 	.word	0x000000ff
        /*0924*/ 	.word	0x000001c8
        /*0928*/ 	.short	0x010a
        /*092a*/ 	.byte	0x0d
	.zero		1


	//   ....[133]....
        /*092c*/ 	.word	0x00004f20
        /*0930*/ 	.word	0x000000ff
        /*0934*/ 	.word	0x000001b0
        /*0938*/ 	.short	0x010a
        /*093a*/ 	.byte	0x0e
	.zero		1


	//   ....[134]....
        /*093c*/ 	.word	0x00005230
        /*0940*/ 	.word	0x000000ff
        /*0944*/ 	.word	0x000001a0
        /*0948*/ 	.short	0x010b
        /*094a*/ 	.byte	0x0e
	.zero		1


	//   ....[135]....
        /*094c*/ 	.word	0x00005290
        /*0950*/ 	.word	0x000000ff
        /*0954*/ 	.word	0x00000000
        /*0958*/ 	.short	0x0101
        /*095a*/ 	.byte	0x0f
	.zero		1


	//   ....[136]....
        /*095c*/ 	.word	0x000052e0
        /*0960*/ 	.word	0x000000ff
        /*0964*/ 	.word	0x00000000
        /*0968*/ 	.short	0x010a
        /*096a*/ 	.byte	0x04
	.zero		1


	//   ....[137]....
        /*096c*/ 	.word	0x00005380
        /*0970*/ 	.word	0x00000000
        /*0974*/ 	.word	0x00000000
        /*0978*/ 	.short	0x010a
        /*097a*/ 	.byte	0xff
	.zero		1


	//   ....[138]....
        /*097c*/ 	.word	0x00005650
        /*0980*/ 	.word	0x00000000
        /*0984*/ 	.word	0x000001d0
        /*0988*/ 	.short	0x010a
        /*098a*/ 	.byte	0xff
	.zero		1


	//   ....[139]....
        /*098c*/ 	.word	0x00005740
        /*0990*/ 	.word	0x00000000
        /*0994*/ 	.word	0x00000000
        /*0998*/ 	.short	0x0101
        /*099a*/ 	.byte	0xff
	.zero		1


	//   ....[140]....
        /*099c*/ 	.word	0x00005ec0
        /*09a0*/ 	.word	0x000000ff
        /*09a4*/ 	.word	0x000001a0
        /*09a8*/ 	.short	0x010a
        /*09aa*/ 	.byte	0x05
	.zero		1


	//   ....[141]....
        /*09ac*/ 	.word	0x00005f20
        /*09b0*/ 	.word	0x00000008
        /*09b4*/ 	.word	0x000001f0
        /*09b8*/ 	.short	0x010a
        /*09ba*/ 	.byte	0x27
	.zero		1


	//   ....[142]....
        /*09bc*/ 	.word	0x00005fb0
        /*09c0*/ 	.word	0x000000ff
        /*09c4*/ 	.word	0x000001a0
        /*09c8*/ 	.short	0x010a
        /*09ca*/ 	.byte	0x05
	.zero		1


	//   ....[143]....
        /*09cc*/ 	.word	0x000060f0
        /*09d0*/ 	.word	0x00000008
        /*09d4*/ 	.word	0x000001f0
        /*09d8*/ 	.short	0x010a
        /*09da*/ 	.byte	0x27
	.zero		1


	//   ....[144]....
        /*09dc*/ 	.word	0x00006340
        /*09e0*/ 	.word	0x000000ff
        /*09e4*/ 	.word	0x00000000
        /*09e8*/ 	.short	0x0101
        /*09ea*/ 	.byte	0x05
	.zero		1


	//   ....[145]....
        /*09ec*/ 	.word	0x000066d0
        /*09f0*/ 	.word	0x000000ff
        /*09f4*/ 	.word	0x00000000
        /*09f8*/ 	.short	0x0101
        /*09fa*/ 	.byte	0x04
	.zero		1


	//   ....[146]....
        /*09fc*/ 	.word	0x00006940
        /*0a00*/ 	.word	0x00000004
        /*0a04*/ 	.word	0x00000240
        /*0a08*/ 	.short	0x010a
        /*0a0a*/ 	.byte	0xff
	.zero		1


	//   ....[147]....
        /*0a0c*/ 	.word	0x000069a0
        /*0a10*/ 	.word	0x00000004
        /*0a14*/ 	.word	0x000000d0
        /*0a18*/ 	.short	0x010a
        /*0a1a*/ 	.byte	0xff
	.zero		1


	//   ....[148]....
        /*0a1c*/ 	.word	0x00006a00
        /*0a20*/ 	.word	0x00000004
        /*0a24*/ 	.word	0x000000d0
        /*0a28*/ 	.short	0x010a
        /*0a2a*/ 	.byte	0xff
	.zero		1


	//   ....[149]....
        /*0a2c*/ 	.word	0x00006a50
        /*0a30*/ 	.word	0x00000008
        /*0a34*/ 	.word	0x000001d0
        /*0a38*/ 	.short	0x010a
        /*0a3a*/ 	.byte	0xff
	.zero		1


	//   ....[150]....
        /*0a3c*/ 	.word	0x00006ab0
        /*0a40*/ 	.word	0x00000000
        /*0a44*/ 	.word	0x00000000
        /*0a48*/ 	.short	0x010a
        /*0a4a*/ 	.byte	0xff
	.zero		1


	//   ....[151]....
        /*0a4c*/ 	.word	0x00006b10
        /*0a50*/ 	.word	0x00000000
        /*0a54*/ 	.word	0x00000000
        /*0a58*/ 	.short	0x010a
        /*0a5a*/ 	.byte	0xff
	.zero		1


	//   ....[152]....
        /*0a5c*/ 	.word	0x00006b70
        /*0a60*/ 	.word	0x00000000
        /*0a64*/ 	.word	0x00000000
        /*0a68*/ 	.short	0x010a
        /*0a6a*/ 	.byte	0xff
	.zero		1


	//   ....[153]....
        /*0a6c*/ 	.word	0x00006bd0
        /*0a70*/ 	.word	0x00000000
        /*0a74*/ 	.word	0x00000000
        /*0a78*/ 	.short	0x010a
        /*0a7a*/ 	.byte	0xff
	.zero		1


	//   ....[154]....
        /*0a7c*/ 	.word	0x00006c30
        /*0a80*/ 	.word	0x00000000
        /*0a84*/ 	.word	0x00000000
        /*0a88*/ 	.short	0x010a
        /*0a8a*/ 	.byte	0xff
	.zero		1


	//   ....[155]....
        /*0a8c*/ 	.word	0x00006c90
        /*0a90*/ 	.word	0x00000000
        /*0a94*/ 	.word	0x00000000
        /*0a98*/ 	.short	0x010a
        /*0a9a*/ 	.byte	0xff
	.zero		1


	//   ....[156]....
        /*0a9c*/ 	.word	0x00006cf0
        /*0aa0*/ 	.word	0x00000000
        /*0aa4*/ 	.word	0x00000000
        /*0aa8*/ 	.short	0x010a
        /*0aaa*/ 	.byte	0xff
	.zero		1


	//   ....[157]....
        /*0aac*/ 	.word	0x00006d50
        /*0ab0*/ 	.word	0x00000000
        /*0ab4*/ 	.word	0x00000000
        /*0ab8*/ 	.short	0x010a
        /*0aba*/ 	.byte	0xff
	.zero		1


	//   ....[158]....
        /*0abc*/ 	.word	0x00006db0
        /*0ac0*/ 	.word	0x00000000
        /*0ac4*/ 	.word	0x00000000
        /*0ac8*/ 	.short	0x010a
        /*0aca*/ 	.byte	0xff
	.zero		1


	//   ....[159]....
        /*0acc*/ 	.word	0x00006e10
        /*0ad0*/ 	.word	0x00000000
        /*0ad4*/ 	.word	0x00000000
        /*0ad8*/ 	.short	0x010a
        /*0ada*/ 	.byte	0xff
	.zero		1


	//   ....[160]....
        /*0adc*/ 	.word	0x00006e70
        /*0ae0*/ 	.word	0x00000000
        /*0ae4*/ 	.word	0x00000000
        /*0ae8*/ 	.short	0x010a
        /*0aea*/ 	.byte	0xff
	.zero		1


	//   ....[161]....
        /*0aec*/ 	.word	0x00006ed0
        /*0af0*/ 	.word	0x00000000
        /*0af4*/ 	.word	0x00000000
        /*0af8*/ 	.short	0x010a
        /*0afa*/ 	.byte	0xff
	.zero		1


	//   ....[162]....
        /*0afc*/ 	.word	0x00006f30
        /*0b00*/ 	.word	0x00000000
        /*0b04*/ 	.word	0x00000000
        /*0b08*/ 	.short	0x010a
        /*0b0a*/ 	.byte	0xff
	.zero		1


	//   ....[163]....
        /*0b0c*/ 	.word	0x00006f90
        /*0b10*/ 	.word	0x00000000
        /*0b14*/ 	.word	0x00000000
        /*0b18*/ 	.short	0x010a
        /*0b1a*/ 	.byte	0xff
	.zero		1


	//   ....[164]....
        /*0b1c*/ 	.word	0x00006ff0
        /*0b20*/ 	.word	0x00000000
        /*0b24*/ 	.word	0x00000000
        /*0b28*/ 	.short	0x010a
        /*0b2a*/ 	.byte	0xff
	.zero		1


	//   ....[165]....
        /*0b2c*/ 	.word	0x00007050
        /*0b30*/ 	.word	0x00000000
        /*0b34*/ 	.word	0x00000000
        /*0b38*/ 	.short	0x010a
        /*0b3a*/ 	.byte	0xff
	.zero		1


	//   ....[166]....
        /*0b3c*/ 	.word	0x000070b0
        /*0b40*/ 	.word	0x00000000
        /*0b44*/ 	.word	0x00000000
        /*0b48*/ 	.short	0x010a
        /*0b4a*/ 	.byte	0xff
	.zero		1


	//   ....[167]....
        /*0b4c*/ 	.word	0x00007110
        /*0b50*/ 	.word	0x00000000
        /*0b54*/ 	.word	0x00000000
        /*0b58*/ 	.short	0x010a
        /*0b5a*/ 	.byte	0xff
	.zero		1


	//   ....[168]....
        /*0b5c*/ 	.word	0x00007170
        /*0b60*/ 	.word	0x00000000
        /*0b64*/ 	.word	0x00000000
        /*0b68*/ 	.short	0x010a
        /*0b6a*/ 	.byte	0xff
	.zero		1


	//   ....[169]....
        /*0b6c*/ 	.word	0x000071d0
        /*0b70*/ 	.word	0x00000000
        /*0b74*/ 	.word	0x00000000
        /*0b78*/ 	.short	0x010a
        /*0b7a*/ 	.byte	0xff
	.zero		1


	//   ....[170]....
        /*0b7c*/ 	.word	0x00007230
        /*0b80*/ 	.word	0x00000000
        /*0b84*/ 	.word	0x00000000
        /*0b88*/ 	.short	0x010a
        /*0b8a*/ 	.byte	0xff
	.zero		1


	//   ....[171]....
        /*0b8c*/ 	.word	0x00007290
        /*0b90*/ 	.word	0x00000000
        /*0b94*/ 	.word	0x00000000
        /*0b98*/ 	.short	0x010a
        /*0b9a*/ 	.byte	0xff
	.zero		1


	//   ....[172]....
        /*0b9c*/ 	.word	0x000072f0
        /*0ba0*/ 	.word	0x00000000
        /*0ba4*/ 	.word	0x00000000
        /*0ba8*/ 	.short	0x010a
        /*0baa*/ 	.byte	0xff
	.zero		1


	//   ....[173]....
        /*0bac*/ 	.word	0x00007350
        /*0bb0*/ 	.word	0x00000000
        /*0bb4*/ 	.word	0x00000000
        /*0bb8*/ 	.short	0x010a
        /*0bba*/ 	.byte	0xff
	.zero		1


	//   ....[174]....
        /*0bbc*/ 	.word	0x000073b0
        /*0bc0*/ 	.word	0x00000000
        /*0bc4*/ 	.word	0x00000000
        /*0bc8*/ 	.short	0x010a
        /*0bca*/ 	.byte	0xff
	.zero		1


	//   ....[175]....
        /*0bcc*/ 	.word	0x00007400
        /*0bd0*/ 	.word	0x00000002
        /*0bd4*/ 	.word	0x00000230
        /*0bd8*/ 	.short	0x010a
        /*0bda*/ 	.byte	0xff
	.zero		1


	//   ....[176]....
        /*0bdc*/ 	.word	0x00007460
        /*0be0*/ 	.word	0x00000002
        /*0be4*/ 	.word	0x000001e0
        /*0be8*/ 	.short	0x010a
        /*0bea*/ 	.byte	0xff
	.zero		1


	//   ....[177]....
        /*0bec*/ 	.word	0x000074b0
        /*0bf0*/ 	.word	0x00000002
        /*0bf4*/ 	.word	0x000001d0
        /*0bf8*/ 	.short	0x010a
        /*0bfa*/ 	.byte	0xff
	.zero		1


	//   ....[178]....
        /*0bfc*/ 	.word	0x00007510
        /*0c00*/ 	.word	0x00000000
        /*0c04*/ 	.word	0x000001e0
        /*0c08*/ 	.short	0x010a
        /*0c0a*/ 	.byte	0xff
	.zero		1


	//   ....[179]....
        /*0c0c*/ 	.word	0x00007560
        /*0c10*/ 	.word	0x00000000
        /*0c14*/ 	.word	0x000001d0
        /*0c18*/ 	.short	0x010a
        /*0c1a*/ 	.byte	0xff
	.zero		1


	//   ....[180]....
        /*0c1c*/ 	.word	0x000075c0
        /*0c20*/ 	.word	0x00000003
        /*0c24*/ 	.word	0x00000210
        /*0c28*/ 	.short	0x010a
        /*0c2a*/ 	.byte	0xff
	.zero		1


	//   ....[181]....
        /*0c2c*/ 	.word	0x00007620
        /*0c30*/ 	.word	0x00000000
        /*0c34*/ 	.word	0x00000000
        /*0c38*/ 	.short	0x010a
        /*0c3a*/ 	.byte	0xff
	.zero		1


	//   ....[182]....
        /*0c3c*/ 	.word	0x00007680
        /*0c40*/ 	.word	0x00000000
        /*0c44*/ 	.word	0x00000000
        /*0c48*/ 	.short	0x010a
        /*0c4a*/ 	.byte	0xff
	.zero		1


	//   ....[183]....
        /*0c4c*/ 	.word	0x000076e0
        /*0c50*/ 	.word	0x00000000
        /*0c54*/ 	.word	0x00000000
        /*0c58*/ 	.short	0x010a
        /*0c5a*/ 	.byte	0xff
	.zero		1


	//   ....[184]....
        /*0c5c*/ 	.word	0x00007740
        /*0c60*/ 	.word	0x00000000
        /*0c64*/ 	.word	0x00000000
        /*0c68*/ 	.short	0x010a
        /*0c6a*/ 	.byte	0xff
	.zero		1


	//   ....[185]....
        /*0c6c*/ 	.word	0x000077a0
        /*0c70*/ 	.word	0x00000000
        /*0c74*/ 	.word	0x00000000
        /*0c78*/ 	.short	0x010a
        /*0c7a*/ 	.byte	0xff
	.zero		1


	//   ....[186]....
        /*0c7c*/ 	.word	0x000077f0
        /*0c80*/ 	.word	0x00000000
        /*0c84*/ 	.word	0x000001d0
        /*0c88*/ 	.short	0x010a
        /*0c8a*/ 	.byte	0xff
	.zero		1


	//   ....[187]....
        /*0c8c*/ 	.word	0x00007850
        /*0c90*/ 	.word	0x00000000
        /*0c94*/ 	.word	0x000001c8
        /*0c98*/ 	.short	0x010a
        /*0c9a*/ 	.byte	0xff
	.zero		1


	//   ....[188]....
        /*0c9c*/ 	.word	0x000078b0
        /*0ca0*/ 	.word	0x00000000
        /*0ca4*/ 	.word	0x000001b0
        /*0ca8*/ 	.short	0x010a
        /*0caa*/ 	.byte	0xff
	.zero		1


	//   ....[189]....
        /*0cac*/ 	.word	0x00007910
        /*0cb0*/ 	.word	0x00000000
        /*0cb4*/ 	.word	0x00000000
        /*0cb8*/ 	.short	0x010a
        /*0cba*/ 	.byte	0xff
	.zero		1


	//   ....[190]....
        /*0cbc*/ 	.word	0x00007960
        /*0cc0*/ 	.word	0x00000000
        /*0cc4*/ 	.word	0x000001d0
        /*0cc8*/ 	.short	0x010a
        /*0cca*/ 	.byte	0xff
	.zero		1


	//   ....[191]....
        /*0ccc*/ 	.word	0x000079c0
        /*0cd0*/ 	.word	0x00000000
        /*0cd4*/ 	.word	0x000001a0
        /*0cd8*/ 	.short	0x010a
        /*0cda*/ 	.byte	0xff
	.zero		1


	//   ....[192]....
        /*0cdc*/ 	.word	0x00007a20
        /*0ce0*/ 	.word	0x00000000
        /*0ce4*/ 	.word	0x000001f0
        /*0ce8*/ 	.short	0x010a
        /*0cea*/ 	.byte	0xff
	.zero		1


	//----- nvinfo : EIATTR_NUM_MBARRIERS
	.align		4
.L_44:
        /*0cec*/ 	.byte	0x03, 0x38
        /*0cee*/ 	.short	0x004a


	//----- nvinfo : EIATTR_EXIT_INSTR_OFFSETS
	.align		4
        /*0cf0*/ 	.byte	0x04, 0x1c
        /*0cf2*/ 	.short	(.L_46 - .L_45)


	//   ....[0]....
.L_45:
        /*0cf4*/ 	.word	0x00003400


	//   ....[1]....
        /*0cf8*/ 	.word	0x000038f0


	//   ....[2]....
        /*0cfc*/ 	.word	0x00003950


	//   ....[3]....
        /*0d00*/ 	.word	0x00004770


	//   ....[4]....
        /*0d04*/ 	.word	0x000053b0


	//   ....[5]....
        /*0d08*/ 	.word	0x000053f0


	//   ....[6]....
        /*0d0c*/ 	.word	0x00006870


	//   ....[7]....
        /*0d10*/ 	.word	0x000068e0


	//   ....[8]....
        /*0d14*/ 	.word	0x00006910


	//   ....[9]....
        /*0d18*/ 	.word	0x00006930


	//----- nvinfo : EIATTR_MAX_THREADS
	.align		4
.L_46:
        /*0d1c*/ 	.byte	0x04, 0x05
        /*0d1e*/ 	.short	(.L_48 - .L_47)
.L_47:
        /*0d20*/ 	.word	0x00000100
        /*0d24*/ 	.word	0x00000001
        /*0d28*/ 	.word	0x00000001


	//----- nvinfo : EIATTR_CRS_STACK_SIZE
	.align		4
.L_48:
        /*0d2c*/ 	.byte	0x04, 0x1e
        /*0d2e*/ 	.short	(.L_50 - .L_49)
.L_49:
        /*0d30*/ 	.word	0x00000000


	//----- nvinfo : EIATTR_CBANK_PARAM_SIZE
	.align		4
.L_50:
        /*0d34*/ 	.byte	0x03, 0x19
        /*0d36*/ 	.short	0x0800


	//----- nvinfo : EIATTR_PARAM_CBANK
	.align		4
        /*0d38*/ 	.byte	0x04, 0x0a
        /*0d3a*/ 	.short	(.L_52 - .L_51)
	.align		4
.L_51:
        /*0d3c*/ 	.word	index@(.nv.constant0._ZN7cutlass13device_kernelINS_4gemm6kernel13GemmUniversalIN4cute5tupleIJiiiiEEENS1_10collective13CollectiveMmaINS1_35MainloopSm100TmaUmmaWarpSpecializedILi26ELi2ELi4ENS5_IJNS4_1CILi1EEESB_SB_EEEEENS5_IJNSA_ILi128EEENSA_ILi8EEENSA_ILi32EEEEEENS_6half_tENS5_IJlSB_lEEESI_SJ_NS4_8TiledMMAINS4_8MMA_AtomIJNS4_20SM100_MMA_F16BF16_SSISI_SI_fLi128ELi8ELNS4_4UMMA5MajorE0ELSO_0ELNSN_7ScaleInE0ELSP_0EEEEEENS4_6LayoutISC_NS5_IJNSA_ILi0EEEST_ST_EEEEENS5_IJNS4_10UnderscoreESW_SW_EEEEENS4_13SM90_TMA_LOADENS4_14ComposedLayoutINS4_7SwizzleILi2ELi4ELi3EEENS4_18smem_ptr_flag_bitsILi16EEENSS_INS5_IJSF_SG_EEENS5_IJSG_SB_EEEEEEEvNS4_8identityESZ_S18_vS19_EENS_8epilogue10collective18CollectiveEpilogueINS1B_23Sm100TmaWarpSpecializedILi2ELi1ELi8ELb1ELb0EEEJSH_NS5_IJNSS_ISE_SB_EENSS_ISF_SB_EEEEESI_SJ_SI_SJ_NS1B_6fusion15FusionCallbacksIS1F_NS1J_17LinearCombinationISI_fSI_fLNS_15FloatRoundStyleE2EEESH_S1I_JEEENS4_5SM1004TMEM4LOAD25SM100_TMEM_LOAD_32dp32b8xESZ_NS10_INS11_ILi0ELi4ELi3EEES14_NSS_INS5_IJSF_SF_EEENS5_IJSF_SB_EEEEEEENS4_39AutoVectorizingCopyWithAssumedAlignmentILi128EEENS4_14SM90_TMA_STOREES1X_S1Z_S1Z_EEEvvEEEEvNT_6ParamsE)
        /*0d40*/ 	.short	0x0380
        /*0d42*/ 	.short	0x0800


	//----- nvinfo : EIATTR_SW_WAR
	.align		4
.L_52:
        /*0d44*/ 	.byte	0x04, 0x36
        /*0d46*/ 	.short	(.L_54 - .L_53)
.L_53:
        /*0d48*/ 	.word	0x00000008
.L_54:


//--------------------- .nv.callgraph             --------------------------
	.section	.nv.callgraph,"",@"SHT_CUDA_CALLGRAPH"
	.align	4
	.sectionentsize	8
	.align		4
        /*0000*/ 	.word	0x00000000
	.align		4
        /*0004*/ 	.word	0xffffffff
	.align		4
        /*0008*/ 	.word	index@(_ZN7cutlass13device_kernelINS_4gemm6kernel13GemmUniversalIN4cute5tupleIJiiiiEEENS1_10collective13CollectiveMmaINS1_35MainloopSm100TmaUmmaWarpSpecializedILi26ELi2ELi4ENS5_IJNS4_1CILi1EEESB_SB_EEEEENS5_IJNSA_ILi128EEENSA_ILi8EEENSA_ILi32EEEEEENS_6half_tENS5_IJlSB_lEEESI_SJ_NS4_8TiledMMAINS4_8MMA_AtomIJNS4_20SM100_MMA_F16BF16_SSISI_SI_fLi128ELi8ELNS4_4UMMA5MajorE0ELSO_0ELNSN_7ScaleInE0ELSP_0EEEEEENS4_6LayoutISC_NS5_IJNSA_ILi0EEEST_ST_EEEEENS5_IJNS4_10UnderscoreESW_SW_EEEEENS4_13SM90_TMA_LOADENS4_14ComposedLayoutINS4_7SwizzleILi2ELi4ELi3EEENS4_18smem_ptr_flag_bitsILi16EEENSS_INS5_IJSF_SG_EEENS5_IJSG_SB_EEEEEEEvNS4_8identityESZ_S18_vS19_EENS_8epilogue10collective18CollectiveEpilogueINS1B_23Sm100TmaWarpSpecializedILi2ELi1ELi8ELb1ELb0EEEJSH_NS5_IJNSS_ISE_SB_EENSS_ISF_SB_EEEEESI_SJ_SI_SJ_NS1B_6fusion15FusionCallbacksIS1F_NS1J_17LinearCombinationISI_fSI_fLNS_15FloatRoundStyleE2EEESH_S1I_JEEENS4_5SM1004TMEM4LOAD25SM100_TMEM_LOAD_32dp32b8xESZ_NS10_INS11_ILi0ELi4ELi3EEES14_NSS_INS5_IJSF_SF_EEENS5_IJSF_SB_EEEEEEENS4_39AutoVectorizingCopyWithAssumedAlignmentILi128EEENS4_14SM90_TMA_STOREES1X_S1Z_S1Z_EEEvvEEEEvNT_6ParamsE)
	.align		4
        /*000c*/ 	.word	index@(__assertfail)
	.align		4
        /*0010*/ 	.word	0x00000000
	.align		4
        /*0014*/ 	.word	0xfffffffe
	.align		4
        /*0018*/ 	.word	0x00000000
	.align		4
        /*001c*/ 	.word	0xfffffffd
	.align		4
        /*0020*/ 	.word	0x00000000
	.align		4
        /*0024*/ 	.word	0xfffffffc


//--------------------- .nv.constant4             --------------------------
	.section	.nv.constant4,"a",@progbits
	.align	8
	.align		8
.nv.constant4:
        /*0000*/ 	.dword	__assertfail
	.align		8
        /*0008*/ 	.dword	__unnamed_1
	.align		8
        /*0010*/ 	.dword	_ZN39_INTERNAL_7908bf29_4_k_cu_776f8dbd_82834cuda3std3__45__cpo5beginE
	.align		8
        /*0018*/ 	.dword	_ZN39_INTERNAL_7908bf29_4_k_cu_776f8dbd_82834cuda3std3__45__cpo3endE
	.align		8
        /*0020*/ 	.dword	_ZN39_INTERNAL_7908bf29_4_k_cu_776f8dbd_82834cuda3std3__45__cpo6cbeginE
	.align		8
        /*0028*/ 	.dword	_ZN39_INTERNAL_7908bf29_4_k_cu_776f8dbd_82834cuda3std3__45__cpo4cendE
	.align		8
        /*0030*/ 	.dword	_ZN39_INTERNAL_7908bf29_4_k_cu_776f8dbd_82834cuda3std3__441_GLOBAL__N__7908bf29_4_k_cu_776f8dbd_82836ignoreE
	.align		8
        /*0038*/ 	.dword	_ZN39_INTERNAL_7908bf29_4_k_cu_776f8dbd_82834cuda3std3__419piecewise_constructE
	.align		8
        /*0040*/ 	.dword	_ZN39_INTERNAL_7908bf29_4_k_cu_776f8dbd_82834cuda3std3__48in_placeE
	.align		8
        /*0048*/ 	.dword	_ZN39_INTERNAL_7908bf29_4_k_cu_776f8dbd_82834cuda3std6ranges3__45__cpo4swapE
	.align		8
        /*0050*/ 	.dword	_ZN39_INTERNAL_7908bf29_4_k_cu_776f8dbd_82834cuda3std6ranges3__45__cpo9iter_moveE
	.align		8
        /*0058*/ 	.dword	_ZN39_INTERNAL_7908bf29_4_k_cu_776f8dbd_82834cute7productE
	.align		8
        /*0060*/ 	.dword	_ZN39_INTERNAL_7908bf29_4_k_cu_776f8dbd_82834cute1_E
	.align		8
        /*0068*/ 	.dword	$str$25
	.align		8
        /*0070*/ 	.dword	$str$26


//--------------------- .text._ZN7cutlass13device_kernelINS_4gemm6kernel13GemmUniversalIN4cute5tupleIJiiiiEEENS1_10collective13CollectiveMmaINS1_35MainloopSm100TmaUmmaWarpSpecializedILi26ELi2ELi4ENS5_IJNS4_1CILi1EEESB_SB_EEEEENS5_IJNSA_ILi128EEENSA_ILi8EEENSA_ILi32EEEEEENS_6half_tENS5_IJlSB_lEEESI_SJ_NS4_8TiledMMAINS4_8MMA_AtomIJNS4_20SM100_MMA_F16BF16_SSISI_SI_fLi128ELi8ELNS4_4UMMA5MajorE0ELSO_0ELNSN_7ScaleInE0ELSP_0EEEEEENS4_6LayoutISC_NS5_IJNSA_ILi0EEEST_ST_EEEEENS5_IJNS4_10UnderscoreESW_SW_EEEEENS4_13SM90_TMA_LOADENS4_14ComposedLayoutINS4_7SwizzleILi2ELi4ELi3EEENS4_18smem_ptr_flag_bitsILi16EEENSS_INS5_IJSF_SG_EEENS5_IJSG_SB_EEEEEEEvNS4_8identityESZ_S18_vS19_EENS_8epilogue10collective18CollectiveEpilogueINS1B_23Sm100TmaWarpSpecializedILi2ELi1ELi8ELb1ELb0EEEJSH_NS5_IJNSS_ISE_SB_EENSS_ISF_SB_EEEEESI_SJ_SI_SJ_NS1B_6fusion15FusionCallbacksIS1F_NS1J_17LinearCombinationISI_fSI_fLNS_15FloatRoundStyleE2EEESH_S1I_JEEENS4_5SM1004TMEM4LOAD25SM100_TMEM_LOAD_32dp32b8xESZ_NS10_INS11_ILi0ELi4ELi3EEES14_NSS_INS5_IJSF_SF_EEENS5_IJSF_SB_EEEEEEENS4_39AutoVectorizingCopyWithAssumedAlignmentILi128EEENS4_14SM90_TMA_STOREES1X_S1Z_S1Z_EEEvvEEEEvNT_6ParamsE --------------------------
	.section	.text._ZN7cutlass13device_kernelINS_4gemm6kernel13GemmUniversalIN4cute5tupleIJiiiiEEENS1_10collective13CollectiveMmaINS1_35MainloopSm100TmaUmmaWarpSpecializedILi26ELi2ELi4ENS5_IJNS4_1CILi1EEESB_SB_EEEEENS5_IJNSA_ILi128EEENSA_ILi8EEENSA_ILi32EEEEEENS_6half_tENS5_IJlSB_lEEESI_SJ_NS4_8TiledMMAINS4_8MMA_AtomIJNS4_20SM100_MMA_F16BF16_SSISI_SI_fLi128ELi8ELNS4_4UMMA5MajorE0ELSO_0ELNSN_7ScaleInE0ELSP_0EEEEEENS4_6LayoutISC_NS5_IJNSA_ILi0EEEST_ST_EEEEENS5_IJNS4_10UnderscoreESW_SW_EEEEENS4_13SM90_TMA_LOADENS4_14ComposedLayoutINS4_7SwizzleILi2ELi4ELi3EEENS4_18smem_ptr_flag_bitsILi16EEENSS_INS5_IJSF_SG_EEENS5_IJSG_SB_EEEEEEEvNS4_8identityESZ_S18_vS19_EENS_8epilogue10collective18CollectiveEpilogueINS1B_23Sm100TmaWarpSpecializedILi2ELi1ELi8ELb1ELb0EEEJSH_NS5_IJNSS_ISE_SB_EENSS_ISF_SB_EEEEESI_SJ_SI_SJ_NS1B_6fusion15FusionCallbacksIS1F_NS1J_17LinearCombinationISI_fSI_fLNS_15FloatRoundStyleE2EEESH_S1I_JEEENS4_5SM1004TMEM4LOAD25SM100_TMEM_LOAD_32dp32b8xESZ_NS10_INS11_ILi0ELi4ELi3EEES14_NSS_INS5_IJSF_SF_EEENS5_IJSF_SB_EEEEEEENS4_39AutoVectorizingCopyWithAssumedAlignmentILi128EEENS4_14SM90_TMA_STOREES1X_S1Z_S1Z_EEEvvEEEEvNT_6ParamsE,"ax",@progbits
	.align	128
.text._ZN7cutlass13device_kernelINS_4gemm6kernel13GemmUniversalIN4cute5tupleIJiiiiEEENS1_10collective13CollectiveMmaINS1_35MainloopSm100TmaUmmaWarpSpecializedILi26ELi2ELi4ENS5_IJNS4_1CILi1EEESB_SB_EEEEENS5_IJNSA_ILi128EEENSA_ILi8EEENSA_ILi32EEEEEENS_6half_tENS5_IJlSB_lEEESI_SJ_NS4_8TiledMMAINS4_8MMA_AtomIJNS4_20SM100_MMA_F16BF16_SSISI_SI_fLi128ELi8ELNS4_4UMMA5MajorE0ELSO_0ELNSN_7ScaleInE0ELSP_0EEEEEENS4_6LayoutISC_NS5_IJNSA_ILi0EEEST_ST_EEEEENS5_IJNS4_10UnderscoreESW_SW_EEEEENS4_13SM90_TMA_LOADENS4_14ComposedLayoutINS4_7SwizzleILi2ELi4ELi3EEENS4_18smem_ptr_flag_bitsILi16EEENSS_INS5_IJSF_SG_EEENS5_IJSG_SB_EEEEEEEvNS4_8identityESZ_S18_vS19_EENS_8epilogue10collective18CollectiveEpilogueINS1B_23Sm100TmaWarpSpecializedILi2ELi1ELi8ELb1ELb0EEEJSH_NS5_IJNSS_ISE_SB_EENSS_ISF_SB_EEEEESI_SJ_SI_SJ_NS1B_6fusion15FusionCallbacksIS1F_NS1J_17LinearCombinationISI_fSI_fLNS_15FloatRoundStyleE2EEESH_S1I_JEEENS4_5SM1004TMEM4LOAD25SM100_TMEM_LOAD_32dp32b8xESZ_NS10_INS11_ILi0ELi4ELi3EEES14_NSS_INS5_IJSF_SF_EEENS5_IJSF_SB_EEEEEEENS4_39AutoVectorizingCopyWithAssumedAlignmentILi128EEENS4_14SM90_TMA_STOREES1X_S1Z_S1Z_EEEvvEEEEvNT_6ParamsE:
        .type           _ZN7cutlass13device_kernelINS_4gemm6kernel13GemmUniversalIN4cute5tupleIJiiiiEEENS1_10collective13CollectiveMmaINS1_35MainloopSm100TmaUmmaWarpSpecializedILi26ELi2ELi4ENS5_IJNS4_1CILi1EEESB_SB_EEEEENS5_IJNSA_ILi128EEENSA_ILi8EEENSA_ILi32EEEEEENS_6half_tENS5_IJlSB_lEEESI_SJ_NS4_8TiledMMAINS4_8MMA_AtomIJNS4_20SM100_MMA_F16BF16_SSISI_SI_fLi128ELi8ELNS4_4UMMA5MajorE0ELSO_0ELNSN_7ScaleInE0ELSP_0EEEEEENS4_6LayoutISC_NS5_IJNSA_ILi0EEEST_ST_EEEEENS5_IJNS4_10UnderscoreESW_SW_EEEEENS4_13SM90_TMA_LOADENS4_14ComposedLayoutINS4_7SwizzleILi2ELi4ELi3EEENS4_18smem_ptr_flag_bitsILi16EEENSS_INS5_IJSF_SG_EEENS5_IJSG_SB_EEEEEEEvNS4_8identityESZ_S18_vS19_EENS_8epilogue10collective18CollectiveEpilogueINS1B_23Sm100TmaWarpSpecializedILi2ELi1ELi8ELb1ELb0EEEJSH_NS5_IJNSS_ISE_SB_EENSS_ISF_SB_EEEEESI_SJ_SI_SJ_NS1B_6fusion15FusionCallbacksIS1F_NS1J_17LinearCombinationISI_fSI_fLNS_15FloatRoundStyleE2EEESH_S1I_JEEENS4_5SM1004TMEM4LOAD25SM100_TMEM_LOAD_32dp32b8xESZ_NS10_INS11_ILi0ELi4ELi3EEES14_NSS_INS5_IJSF_SF_EEENS5_IJSF_SB_EEEEEEENS4_39AutoVectorizingCopyWithAssumedAlignmentILi128EEENS4_14SM90_TMA_STOREES1X_S1Z_S1Z_EEEvvEEEEvNT_6ParamsE,@function
        .size           _ZN7cutlass13device_kernelINS_4gemm6kernel13GemmUniversalIN4cute5tupleIJiiiiEEENS1_10collective13CollectiveMmaINS1_35MainloopSm100TmaUmmaWarpSpecializedILi26ELi2ELi4ENS5_IJNS4_1CILi1EEESB_SB_EEEEENS5_IJNSA_ILi128EEENSA_ILi8EEENSA_ILi32EEEEEENS_6half_tENS5_IJlSB_lEEESI_SJ_NS4_8TiledMMAINS4_8MMA_AtomIJNS4_20SM100_MMA_F16BF16_SSISI_SI_fLi128ELi8ELNS4_4UMMA5MajorE0ELSO_0ELNSN_7ScaleInE0ELSP_0EEEEEENS4_6LayoutISC_NS5_IJNSA_ILi0EEEST_ST_EEEEENS5_IJNS4_10UnderscoreESW_SW_EEEEENS4_13SM90_TMA_LOADENS4_14ComposedLayoutINS4_7SwizzleILi2ELi4ELi3EEENS4_18smem_ptr_flag_bitsILi16EEENSS_INS5_IJSF_SG_EEENS5_IJSG_SB_EEEEEEEvNS4_8identityESZ_S18_vS19_EENS_8epilogue10collective18CollectiveEpilogueINS1B_23Sm100TmaWarpSpecializedILi2ELi1ELi8ELb1ELb0EEEJSH_NS5_IJNSS_ISE_SB_EENSS_ISF_SB_EEEEESI_SJ_SI_SJ_NS1B_6fusion15FusionCallbacksIS1F_NS1J_17LinearCombinationISI_fSI_fLNS_15FloatRoundStyleE2EEESH_S1I_JEEENS4_5SM1004TMEM4LOAD25SM100_TMEM_LOAD_32dp32b8xESZ_NS10_INS11_ILi0ELi4ELi3EEES14_NSS_INS5_IJSF_SF_EEENS5_IJSF_SB_EEEEEEENS4_39AutoVectorizingCopyWithAssumedAlignmentILi128EEENS4_14SM90_TMA_STOREES1X_S1Z_S1Z_EEEvvEEEEvNT_6ParamsE,(.L_x_201 - _ZN7cutlass13device_kernelINS_4gemm6kernel13GemmUniversalIN4cute5tupleIJiiiiEEENS1_10collective13CollectiveMmaINS1_35MainloopSm100TmaUmmaWarpSpecializedILi26ELi2ELi4ENS5_IJNS4_1CILi1EEESB_SB_EEEEENS5_IJNSA_ILi128EEENSA_ILi8EEENSA_ILi32EEEEEENS_6half_tENS5_IJlSB_lEEESI_SJ_NS4_8TiledMMAINS4_8MMA_AtomIJNS4_20SM100_MMA_F16BF16_SSISI_SI_fLi128ELi8ELNS4_4UMMA5MajorE0ELSO_0ELNSN_7ScaleInE0ELSP_0EEEEEENS4_6LayoutISC_NS5_IJNSA_ILi0EEEST_ST_EEEEENS5_IJNS4_10UnderscoreESW_SW_EEEEENS4_13SM90_TMA_LOADENS4_14ComposedLayoutINS4_7SwizzleILi2ELi4ELi3EEENS4_18smem_ptr_flag_bitsILi16EEENSS_INS5_IJSF_SG_EEENS5_IJSG_SB_EEEEEEEvNS4_8identityESZ_S18_vS19_EENS_8epilogue10collective18CollectiveEpilogueINS1B_23Sm100TmaWarpSpecializedILi2ELi1ELi8ELb1ELb0EEEJSH_NS5_IJNSS_ISE_SB_EENSS_ISF_SB_EEEEESI_SJ_SI_SJ_NS1B_6fusion15FusionCallbacksIS1F_NS1J_17LinearCombinationISI_fSI_fLNS_15FloatRoundStyleE2EEESH_S1I_JEEENS4_5SM1004TMEM4LOAD25SM100_TMEM_LOAD_32dp32b8xESZ_NS10_INS11_ILi0ELi4ELi3EEES14_NSS_INS5_IJSF_SF_EEENS5_IJSF_SB_EEEEEEENS4_39AutoVectorizingCopyWithAssumedAlignmentILi128EEENS4_14SM90_TMA_STOREES1X_S1Z_S1Z_EEEvvEEEEvNT_6ParamsE)
        .other          _ZN7cutlass13device_kernelINS_4gemm6kernel13GemmUniversalIN4cute5tupleIJiiiiEEENS1_10collective13CollectiveMmaINS1_35MainloopSm100TmaUmmaWarpSpecializedILi26ELi2ELi4ENS5_IJNS4_1CILi1EEESB_SB_EEEEENS5_IJNSA_ILi128EEENSA_ILi8EEENSA_ILi32EEEEEENS_6half_tENS5_IJlSB_lEEESI_SJ_NS4_8TiledMMAINS4_8MMA_AtomIJNS4_20SM100_MMA_F16BF16_SSISI_SI_fLi128ELi8ELNS4_4UMMA5MajorE0ELSO_0ELNSN_7ScaleInE0ELSP_0EEEEEENS4_6LayoutISC_NS5_IJNSA_ILi0EEEST_ST_EEEEENS5_IJNS4_10UnderscoreESW_SW_EEEEENS4_13SM90_TMA_LOADENS4_14ComposedLayoutINS4_7SwizzleILi2ELi4ELi3EEENS4_18smem_ptr_flag_bitsILi16EEENSS_INS5_IJSF_SG_EEENS5_IJSG_SB_EEEEEEEvNS4_8identityESZ_S18_vS19_EENS_8epilogue10collective18CollectiveEpilogueINS1B_23Sm100TmaWarpSpecializedILi2ELi1ELi8ELb1ELb0EEEJSH_NS5_IJNSS_ISE_SB_EENSS_ISF_SB_EEEEESI_SJ_SI_SJ_NS1B_6fusion15FusionCallbacksIS1F_NS1J_17LinearCombinationISI_fSI_fLNS_15FloatRoundStyleE2EEESH_S1I_JEEENS4_5SM1004TMEM4LOAD25SM100_TMEM_LOAD_32dp32b8xESZ_NS10_INS11_ILi0ELi4ELi3EEES14_NSS_INS5_IJSF_SF_EEENS5_IJSF_SB_EEEEEEENS4_39AutoVectorizingCopyWithAssumedAlignmentILi128EEENS4_14SM90_TMA_STOREES1X_S1Z_S1Z_EEEvvEEEEvNT_6ParamsE,@"STO_CUDA_ENTRY STV_DEFAULT"
_ZN7cutlass13device_kernelINS_4gemm6kernel13GemmUniversalIN4cute5tupleIJiiiiEEENS1_10collective13CollectiveMmaINS1_35MainloopSm100TmaUmmaWarpSpecializedILi26ELi2ELi4ENS5_IJNS4_1CILi1EEESB_SB_EEEEENS5_IJNSA_ILi128EEENSA_ILi8EEENSA_ILi32EEEEEENS_6half_tENS5_IJlSB_lEEESI_SJ_NS4_8TiledMMAINS4_8MMA_AtomIJNS4_20SM100_MMA_F16BF16_SSISI_SI_fLi128ELi8ELNS4_4UMMA5MajorE0ELSO_0ELNSN_7ScaleInE0ELSP_0EEEEEENS4_6LayoutISC_NS5_IJNSA_ILi0EEEST_ST_EEEEENS5_IJNS4_10UnderscoreESW_SW_EEEEENS4_13SM90_TMA_LOADENS4_14ComposedLayoutINS4_7SwizzleILi2ELi4ELi3EEENS4_18smem_ptr_flag_bitsILi16EEENSS_INS5_IJSF_SG_EEENS5_IJSG_SB_EEEEEEEvNS4_8identityESZ_S18_vS19_EENS_8epilogue10collective18CollectiveEpilogueINS1B_23Sm100TmaWarpSpecializedILi2ELi1ELi8ELb1ELb0EEEJSH_NS5_IJNSS_ISE_SB_EENSS_ISF_SB_EEEEESI_SJ_SI_SJ_NS1B_6fusion15FusionCallbacksIS1F_NS1J_17LinearCombinationISI_fSI_fLNS_15FloatRoundStyleE2EEESH_S1I_JEEENS4_5SM1004TMEM4LOAD25SM100_TMEM_LOAD_32dp32b8xESZ_NS10_INS11_ILi0ELi4ELi3EEES14_NSS_INS5_IJSF_SF_EEENS5_IJSF_SB_EEEEEEENS4_39AutoVectorizingCopyWithAssumedAlignmentILi128EEENS4_14SM90_TMA_STOREES1X_S1Z_S1Z_EEEvvEEEEvNT_6ParamsE:
[----:B------:R-:W1:Y:S01]  /*0000*/  LDC R1, c[0x0][0x37c] ;  /* 0x0000df00ff017b82 */ /* 0x000e620000000800 */
[----:B------:R-:W2:Y:S01]  /*0010*/  S2R R57, SR_TID.X ;  /* 0x0000000000397919 */ /* 0x000ea20000002100 */
[----:B------:R-:W3:Y:S01]  /*0020*/  LDCU.64 UR4, c[0x0][0x890] ;  /* 0x00011200ff0477ac */ /* 0x000ee20008000a00 */
[----:B------:R-:W-:Y:S02]  /*0030*/  PRMT R42, RZ, 0x7610, R42 ;  /* 0x00007610ff2a7816 */ /* 0x000fe4000000002a */
[----:B------:R-:W-:Y:S01]  /*0040*/  ELECT P5, URZ, PT ;  /* 0x0000000000ff782f */ /* 0x000fe200038a0000 */
[----:B------:R-:W4:Y:S01]  /*0050*/  LDCU.64 UR44, c[0x0][0x358] ;  /* 0x00006b00ff2c77ac */ /* 0x000f220008000a00 */
[----:B---3--:R-:W-:-:S04]  /*0060*/  UISETP.NE.U32.AND UP0, UPT, UR4, URZ, UPT ;  /* 0x000000ff0400728c */ /* 0x008fc8000bf05070 */
[----:B------:R-:W-:Y:S01]  /*0070*/  UISETP.NE.AND.EX UP0, UPT, UR5, URZ, UPT, UP0 ;  /* 0x000000ff0500728c */ /* 0x000fe2000bf05300 */
[----:B--2---:R-:W-:-:S05]  /*0080*/  SHF.R.U32.HI R51, RZ, 0x5, R57 ;  /* 0x00000005ff337819 */ /* 0x004fca0000011639 */
[----:B------:R-:W2:Y:S02]  /*0090*/  SHFL.IDX PT, R0, R51, RZ, 0x1f ;  /* 0x00001fff33007589 */ /* 0x000ea400000e0000 */
[----:B--2---:R-:W-:Y:S01]  /*00a0*/  R2UR UR8, R0 ;  /* 0x00000000000872ca */ /* 0x004fe200000e0000 */
[----:B-1--4-:R-:W-:-:S14]  /*00b0*/  BRA.U UP0, `(.L_x_0) ;  /* 0x00000001002c7547 */ /* 0x012fdc000b800000 */
[----:B------:R-:W1:Y:S02]  /*00c0*/  LDCU.64 UR6, c[0x0][0x888] ;  /* 0x00011100ff0677ac */ /* 0x000e640008000a00 */
[----:B-1----:R-:W-:-:S04]  /*00d0*/  UISETP.NE.U32.AND UP0, UPT, UR6, URZ, UPT ;  /* 0x000000ff0600728c */ /* 0x002fc8000bf05070 */
[----:B------:R-:W-:-:S09]  /*00e0*/  UISETP.NE.AND.EX UP0, UPT, UR7, URZ, UPT, UP0 ;  /* 0x000000ff0700728c */ /* 0x000fd2000bf05300 */
[----:B------:R-:W-:Y:S05]  /*00f0*/  BRA.U !UP0, `(.L_x_1) ;  /* 0x0000000108147547 */ /* 0x000fea000b800000 */
[----:B------:R-:W1:Y:S02]  /*0100*/  LDC.64 R2, c[0x0][0x888] ;  /* 0x00022200ff027b82 */ /* 0x000e640000000a00 */
[----:B-1----:R-:W2:Y:S01]  /*0110*/  LDG.E R0, desc[UR44][R2.64] ;  /* 0x0000002c02007981 */ /* 0x002ea2000c1e1900 */
[----:B------:R-:W-:Y:S01]  /*0120*/  HFMA2 R42, -RZ, RZ, 0, 5.9604644775390625e-08 ;  /* 0x00000001ff2a7431 */ /* 0x000fe200000001ff */
[----:B--2---:R-:W-:Y:S01]  /*0130*/  R2UR UR38, R0 ;  /* 0x00000000002672ca */ /* 0x004fe200000e0000 */
[----:B------:R-:W-:Y:S05]  /*0140*/  BRA `(.L_x_0) ;  /* 0x0000000000087947 */ /* 0x000fea0003800000 */
.L_x_1:
[----:B------:R-:W-:Y:S01]  /*0150*/  HFMA2 R42, -RZ, RZ, 0, 5.9604644775390625e-08 ;  /* 0x00000001ff2a7431 */ /* 0x000fe200000001ff */
[----:B------:R-:W1:Y:S02]  /*0160*/  LDCU UR38, c[0x0][0x880] ;  /* 0x00011000ff2677ac */ /* 0x000e640008000800 */
.L_x_0:
[----:B------:R-:W2:Y:S02]  /*0170*/  LDCU.64 UR6, c[0x0][0x8b0] ;  /* 0x00011600ff0677ac */ /* 0x000ea40008000a00 */
[----:B--2---:R-:W-:-:S04]  /*0180*/  UISETP.NE.U32.AND UP0, UPT, UR6, URZ, UPT ;  /* 0x000000ff0600728c */ /* 0x004fc8000bf05070 */
[----:B------:R-:W-:-:S09]  /*0190*/  UISETP.NE.AND.EX UP0, UPT, UR7, URZ, UPT, UP0 ;  /* 0x000000ff0700728c */ /* 0x000fd2000bf05300 */
[----:B------:R-:W-:Y:S05]  /*01a0*/  BRA.U UP0, `(.L_x_2) ;  /* 0x0000000100207547 */ /* 0x000fea000b800000 */
[----:B------:R-:W2:Y:S02]  /*01b0*/  LDCU.64 UR6, c[0x0][0x8a8] ;  /* 0x00011500ff0677ac */ /* 0x000ea40008000a00 */
[----:B--2---:R-:W-:-:S04]  /*01c0*/  UISETP.NE.U32.AND UP0, UPT, UR6, URZ, UPT ;  /* 0x000000ff0600728c */ /* 0x004fc8000bf05070 */
[----:B------:R-:W-:-:S09]  /*01d0*/  UISETP.NE.AND.EX UP0, UPT, UR7, URZ, UPT, UP0 ;  /* 0x000000ff0700728c */ /* 0x000fd2000bf05300 */
[----:B------:R-:W-:Y:S05]  /*01e0*/  BRA.U !UP0, `(.L_x_3) ;  /* 0x00000001080c7547 */ /* 0x000fea000b800000 */
[----:B------:R-:W2:Y:S02]  /*01f0*/  LDC.64 R2, c[0x0][0x8a8] ;  /* 0x00022a00ff027b82 */ /* 0x000ea40000000a00 */
[----:B--2---:R2:W5:Y:S01]  /*0200*/  LDG.E R27, desc[UR44][R2.64] ;  /* 0x0000002c021b7981 */ /* 0x004562000c1e1900 */
[----:B------:R-:W-:Y:S05]  /*0210*/  BRA `(.L_x_2) ;  /* 0x0000000000047947 */ /* 0x000fea0003800000 */
.L_x_3:
[----:B------:R-:W3:Y:S02]  /*0220*/  LDC R27, c[0x0][0x8a0] ;  /* 0x00022800ff1b7b82 */ /* 0x000ee40000000800 */
.L_x_2:
[----:B------:R-:W-:Y:S01]  /*0230*/  IMAD.U32 R0, RZ, RZ, UR8 ;  /* 0x00000008ff007e24 */ /* 0x000fe2000f8e00ff */
[----:B------:R-:W-:Y:S04]  /*0240*/  BSSY.RECONVERGENT B0, `(.L_x_4) ;  /* 0x000000c000007945 */ /* 0x000fe80003800200 */
[C---:B------:R-:W-:Y:S02]  /*0250*/  ISETP.NE.OR P1, PT, R0.reuse, 0x1, !P5 ;  /* 0x000000010000780c */ /* 0x040fe40006f25670 */
[----:B------:R-:W-:-:S11]  /*0260*/  ISETP.NE.OR P0, PT, R0, 0x3, !P5 ;  /* 0x000000030000780c */ /* 0x000fd60006f05670 */
[----:B------:R-:W-:Y:S05]  /*0270*/  @P1 BRA `(.L_x_5) ;  /* 0x0000000000201947 */ /* 0x000fea0003800000 */
[----:B------:R-:W4:Y:S02]  /*0280*/  LDCU.64 UR6, c[0x0][0x348] ;  /* 0x00006900ff0677ac */ /* 0x000f240008000a00 */
[----:B----4-:R-:W-:Y:S02]  /*0290*/  UIADD3 UR10, UP1, UPT, UR6, 0x80, URZ ;  /* 0x00000080060a7890 */ /* 0x010fe4000ff3e0ff */
[----:B------:R-:W-:Y:S02]  /*02a0*/  UIADD3 UR6, UP0, UPT, UR6, 0x180, URZ ;  /* 0x0000018006067890 */ /* 0x000fe4000ff1e0ff */
[----:B------:R-:W-:Y:S02]  /*02b0*/  UIADD3.X UR11, UPT, UPT, URZ, UR7, URZ, UP1, !UPT ;  /* 0x00000007ff0b7290 */ /* 0x000fe40008ffe4ff */
[----:B------:R-:W-:-:S07]  /*02c0*/  UIADD3.X UR7, UPT, UPT, URZ, UR7, URZ, UP0, !UPT ;  /* 0x00000007ff077290 */ /* 0x000fce00087fe4ff */
[----:B------:R4:W-:Y:S02]  /*02d0*/  UTMACCTL.PF [UR10] ;  /* 0x000000000a0079b9 */ /* 0x0009e40008040000 */
[----:B------:R4:W-:Y:S02]  /*02e0*/  UTMACCTL.PF [UR6] ;  /* 0x00000000060079b9 */ /* 0x0009e40008040000 */
[----:B----4-:R-:W-:Y:S01]  /*02f0*/  NOP ;  /* 0x0000000000007918 */ /* 0x010fe20000000000 */
.L_x_5:
[----:B-1----:R-:W-:Y:S05]  /*0300*/  BSYNC.RECONVERGENT B0 ;  /* 0x0000000000007941 */ /* 0x002fea0003800200 */
.L_x_4:
[----:B------:R-:W-:Y:S04]  /*0310*/  BSSY.RECONVERGENT B0, `(.L_x_6) ;  /* 0x000000a000007945 */ /* 0x000fe80003800200 */
[----:B------:R-:W-:Y:S05]  /*0320*/  @P0 BRA `(.L_x_7) ;  /* 0x0000000000200947 */ /* 0x000fea0003800000 */
[----:B------:R-:W1:Y:S02]  /*0330*/  LDCU.64 UR6, c[0x0][0x348] ;  /* 0x00006900ff0677ac */ /* 0x000e640008000a00 */
[----:B-1----:R-:W-:Y:S02]  /*0340*/  UIADD3 UR10, UP1, UPT, UR6, 0x580, URZ ;  /* 0x00000580060a7890 */ /* 0x002fe4000ff3e0ff */
[----:B------:R-:W-:Y:S02]  /*0350*/  UIADD3 UR6, UP0, UPT, UR6, 0x680, URZ ;  /* 0x0000068006067890 */ /* 0x000fe4000ff1e0ff */
[----:B------:R-:W-:Y:S02]  /*0360*/  UIADD3.X UR11, UPT, UPT, URZ, UR7, URZ, UP1, !UPT ;  /* 0x00000007ff0b7290 */ /* 0x000fe40008ffe4ff */
[----:B------:R-:W-:-:S07]  /*0370*/  UIADD3.X UR7, UPT, UPT, URZ, UR7, URZ, UP0, !UPT ;  /* 0x00000007ff077290 */ /* 0x000fce00087fe4ff */
[----:B------:R1:W-:Y:S02]  /*0380*/  UTMACCTL.PF [UR10] ;  /* 0x000000000a0079b9 */ /* 0x0003e40008040000 */
[----:B------:R1:W-:Y:S02]  /*0390*/  UTMACCTL.PF [UR6] ;  /* 0x00000000060079b9 */ /* 0x0003e40008040000 */
[----:B-1----:R-:W-:Y:S01]  /*03a0*/  NOP ;  /* 0x0000000000007918 */ /* 0x002fe20000000000 */
.L_x_7:
[----:B------:R-:W-:Y:S05]  /*03b0*/  BSYNC.RECONVERGENT B0 ;  /* 0x0000000000007941 */ /* 0x000fea0003800200 */
.L_x_6:
[----:B------:R-:W1:Y:S01]  /*03c0*/  LDCU.64 UR6, c[0x0][0x888] ;  /* 0x00011100ff0677ac */ /* 0x000e620008000a00 */
[----:B------:R-:W-:Y:S02]  /*03d0*/  UISETP.EQ.U32.AND UP1, UPT, UR4, URZ, UPT ;  /* 0x000000ff0400728c */ /* 0x000fe4000bf22070 */
[----:B------:R-:W-:Y:S02]  /*03e0*/  UPLOP3.LUT UP2, UPT, UPT, UPT, UPT, 0x80, 0x8 ;  /* 0x000000000008789c */ /* 0x000fe40003f4f070 */
[----:B-1----:R-:W-:-:S04]  /*03f0*/  UISETP.NE.U32.AND UP0, UPT, UR6, URZ, UPT ;  /* 0x000000ff0600728c */ /* 0x002fc8000bf05070 */
[----:B------:R-:W-:-:S04]  /*0400*/  UISETP.NE.AND.EX UP0, UPT, UR7, URZ, UPT, UP0 ;  /* 0x000000ff0700728c */ /* 0x000fc8000bf05300 */
[----:B------:R-:W-:-:S04]  /*0410*/  UISETP.EQ.OR.EX UP3, UPT, UR5, URZ, !UP0, UP1 ;  /* 0x000000ff0500728c */ /* 0x000fc8000c762710 */
[----:B------:R-:W-:-:S05]  /*0420*/  UP2UR UR52, UPR, URZ, 0x8 ;  /* 0x00000008ff347883 */ /* 0x000fca0008000000 */
[----:B------:R-:W-:Y:S07]  /*0430*/  BRA.U !UP3, `(.L_x_8) ;  /* 0x000000010b207547 */ /* 0x000fee000b800000 */
[----:B------:R-:W-:Y:S01]  /*0440*/  UISETP.NE.U32.AND UP2, UPT, UR4, URZ, UPT ;  /* 0x000000ff0400728c */ /* 0x000fe2000bf45070 */
[----:B------:R-:W-:Y:S01]  /*0450*/  FSETP.NEU.AND P0, PT, RZ, UR38, PT ;  /* 0x00000026ff007c0b */ /* 0x000fe2000bf0d000 */
[----:B------:R-:W-:Y:S02]  /*0460*/  USEL UR4, URZ, 0xffffffff, UP0 ;  /* 0xffffffffff047887 */ /* 0x000fe40008000000 */
[----:B------:R-:W-:-:S10]  /*0470*/  UISETP.NE.AND.EX UP2, UPT, UR5, URZ, UPT, UP2 ;  /* 0x000000ff0500728c */ /* 0x000fd4000bf45320 */
[----:B------:R-:W-:Y:S01]  /*0480*/  VOTEU.ANY UP1, P0 ;  /* 0x0000000000ff7886 */ /* 0x000fe20000020100 */
[----:B------:R-:W-:-:S04]  /*0490*/  @!UP2 USEL UR4, URZ, 0xffffffff, UP1 ;  /* 0xffffffffff04a887 */ /* 0x000fc80008800000 */
[----:B------:R-:W-:-:S04]  /*04a0*/  ULOP3.LUT UR4, UR4, 0x1, URZ, 0xc0, !UPT ;  /* 0x0000000104047892 */ /* 0x000fc8000f8ec0ff */
[----:B------:R-:W-:-:S11]  /*04b0*/  UISETP.NE.U32.AND UP2, UPT, UR4, 0x1, UPT ;  /* 0x000000010400788c */ /* 0x000fd6000bf45070 */
.L_x_8:
[----:B--2---:R-:W1:Y:S01]  /*04c0*/  SHFL.IDX PT, R2, R51, RZ, 0x1f ;  /* 0x00001fff33027589 */ /* 0x004e6200000e0000 */
[----:B------:R-:W-:-:S04]  /*04d0*/  UISETP.NE.AND UP1, UPT, UR8, 0x2, UPT ;  /* 0x000000020800788c */ /* 0x000fc8000bf25270 */
[----:B------:R-:W-:Y:S01]  /*04e0*/  USEL UR5, URZ, 0x1, UP1 ;  /* 0x00000001ff057887 */ /* 0x000fe20008800000 */
[----:B-1----:R-:W-:-:S13]  /*04f0*/  ISETP.NE.AND P0, PT, R2, RZ, PT ;  /* 0x000000ff0200720c */ /* 0x002fda0003f05270 */
[----:B------:R-:W-:Y:S05]  /*0500*/  @P0 BRA `(.L_x_9) ;  /* 0x0000000400040947 */ /* 0x000fea0003800000 */
[----:B------:R-:W-:Y:S01]  /*0510*/  ELECT P0, URZ, PT ;  /* 0x0000000000ff782f */ /* 0x000fe20003800000 */
[----:B------:R-:W-:-:S12]  /*0520*/  BSSY.RECONVERGENT B0, `(.L_x_9) ;  /* 0x000003f000007945 */ /* 0x000fd80003800200 */
[----:B------:R-:W-:Y:S05]  /*0530*/  @!P0 BRA `(.L_x_10) ;  /* 0x0000000000f48947 */ /* 0x000fea0003800000 */
[----:B------:R-:W1:Y:S01]  /*0540*/  S2UR UR6, SR_CgaCtaId ;  /* 0x00000000000679c3 */ /* 0x000e620000008800 */
[----:B------:R-:W-:Y:S01]  /*0550*/  UMOV UR7, 0x400 ;  /* 0x0000040000077882 */ /* 0x000fe20000000000 */
[----:B------:R-:W-:Y:S02]  /*0560*/  UMOV UR4, 0x1 ;  /* 0x0000000100047882 */ /* 0x000fe40000000000 */
[----:B------:R-:W-:-:S04]  /*0570*/  UIADD3 UR10, UPT, UPT, -UR4, 0x100000, URZ ;  /* 0x00100000040a7890 */ /* 0x000fc8000fffe1ff */
[----:B------:R-:W-:Y:S02]  /*0580*/  USHF.L.U32 UR11, UR10, 0xb, URZ ;  /* 0x0000000b0a0b7899 */ /* 0x000fe400080006ff */
[----:B------:R-:W-:Y:S02]  /*0590*/  USHF.L.U32 UR10, UR10, 0x1, URZ ;  /* 0x000000010a0a7899 */ /* 0x000fe400080006ff */
[----:B-1----:R-:W-:Y:S01]  /*05a0*/  ULEA UR6, UR6, UR7, 0x18 ;  /* 0x0000000706067291 */ /* 0x002fe2000f8ec0ff */
[----:B------:R-:W1:Y:S11]  /*05b0*/  FENCE.VIEW.ASYNC.S ;  /* 0x00000000000073c6 */ /* 0x000e760000000000 */
[----:B-1----:R1:W2:Y:S01]  /*05c0*/  SYNCS.EXCH.64 URZ, [UR6], UR10 ;  /* 0x0000000a06ff75b2 */ /* 0x0022a20008000100 */
[----:B------:R1:W4:Y:S01]  /*05d0*/  SYNCS.EXCH.64 URZ, [UR6+0xd0], UR10 ;  /* 0x0000d00a06ff75b2 */ /* 0x0003220008000100 */
[----:B------:R1:W1:Y:S01]  /*05e0*/  SYNCS.EXCH.64 URZ, [UR6+0x8], UR10 ;  /* 0x0000080a06ff75b2 */ /* 0x0002620008000100 */
        /* <DEDUP_REMOVED lines=49> */
[----:B--2-4-:R-:W-:Y:S01]  /*0900*/  NOP ;  /* 0x0000000000007918 */ /* 0x014fe20000000000 */
.L_x_10:
[----:B-1----:R-:W-:Y:S05]  /*0910*/  BSYNC.RECONVERGENT B0 ;  /* 0x0000000000007941 */ /* 0x002fea0003800200 */
.L_x_9:
[----:B------:R-:W1:Y:S01]  /*0920*/  SHFL.IDX PT, R2, R51, RZ, 0x1f ;  /* 0x00001fff33027589 */ /* 0x000e6200000e0000 */
[----:B------:R-:W-:Y:S01]  /*0930*/  NOP ;  /* 0x0000000000007918 */ /* 0x000fe20000000000 */
[----:B-1----:R-:W-:-:S13]  /*0940*/  ISETP.NE.AND P0, PT, R2, 0x1, PT ;  /* 0x000000010200780c */ /* 0x002fda0003f05270 */
[----:B------:R-:W-:Y:S05]  /*0950*/  @P0 BRA `(.L_x_11) ;  /* 0x0000000000480947 */ /* 0x000fea0003800000 */
[----:B------:R-:W1:Y:S01]  /*0960*/  S2UR UR7, SR_CgaCtaId ;  /* 0x00000000000779c3 */ /* 0x000e620000008800 */
[----:B------:R-:W-:Y:S01]  /*0970*/  UMOV UR9, 0x400 ;  /* 0x0000040000097882 */ /* 0x000fe20000000000 */
[----:B------:R-:W-:Y:S01]  /*0980*/  UMOV UR6, 0x20 ;  /* 0x0000002000067882 */ /* 0x000fe20000000000 */
[----:B------:R-:W-:Y:S01]  /*0990*/  UMOV UR4, 0x80 ;  /* 0x0000008000047882 */ /* 0x000fe20000000000 */
[----:B------:R-:W-:-:S04]  /*09a0*/  UIADD3 UR10, UPT, UPT, -UR6, 0x100000, URZ ;  /* 0x00100000060a7890 */ /* 0x000fc8000fffe1ff */
[----:B------:R-:W-:Y:S02]  /*09b0*/  USHF.L.U32 UR11, UR10, 0xb, URZ ;  /* 0x0000000b0a0b7899 */ /* 0x000fe400080006ff */
[----:B------:R-:W-:Y:S02]  /*09c0*/  USHF.L.U32 UR10, UR10, 0x1, URZ ;  /* 0x000000010a0a7899 */ /* 0x000fe400080006ff */
[----:B------:R-:W-:-:S04]  /*09d0*/  UIADD3 UR12, UPT, UPT, -UR4, 0x100000, URZ ;  /* 0x00100000040c7890 */ /* 0x000fc8000fffe1ff */
[----:B------:R-:W-:Y:S02]  /*09e0*/  USHF.L.U32 UR13, UR12, 0xb, URZ ;  /* 0x0000000b0c0d7899 */ /* 0x000fe400080006ff */
[----:B------:R-:W-:Y:S01]  /*09f0*/  USHF.L.U32 UR12, UR12, 0x1, URZ ;  /* 0x000000010c0c7899 */ /* 0x000fe200080006ff */
[----:B------:R-:W-:Y:S01]  /*0a00*/  ELECT P0, URZ, PT ;  /* 0x0000000000ff782f */ /* 0x000fe20003800000 */
[----:B-1----:R-:W-:Y:S01]  /*0a10*/  ULEA UR7, UR7, UR9, 0x18 ;  /* 0x0000000907077291 */ /* 0x002fe2000f8ec0ff */
[----:B------:R-:W1:Y:S11]  /*0a20*/  FENCE.VIEW.ASYNC.S ;  /* 0x00000000000073c6 */ /* 0x000e760000000000 */
[----:B-1----:R1:W2:Y:S01]  /*0a30*/  SYNCS.EXCH.64 URZ, [UR7+0x1a0], UR10 ;  /* 0x0001a00a07ff75b2 */ /* 0x0022a20008000100 */
[----:B------:R1:W4:Y:S01]  /*0a40*/  SYNCS.EXCH.64 URZ, [UR7+0x1b0], UR12 ;  /* 0x0001b00c07ff75b2 */ /* 0x0003220008000100 */
[----:B------:R1:W1:Y:S01]  /*0a50*/  SYNCS.EXCH.64 URZ, [UR7+0x1a8], UR10 ;  /* 0x0001a80a07ff75b2 */ /* 0x0002620008000100 */
[----:B------:R1:W1:Y:S01]  /*0a60*/  SYNCS.EXCH.64 URZ, [UR7+0x1b8], UR12 ;  /* 0x0001b80c07ff75b2 */ /* 0x0002620008000100 */
[----:B------:R-:W-:Y:S01]  /*0a70*/  NOP ;  /* 0x0000000000007918 */ /* 0x000fe20000000000 */
.L_x_11:
[----:B------:R-:W3:Y:S01]  /*0a80*/  SHFL.IDX PT, R2, R51, RZ, 0x1f ;  /* 0x00001fff33027589 */ /* 0x000ee200000e0000 */
[----:B------:R-:W-:Y:S01]  /*0a90*/  NOP ;  /* 0x0000000000007918 */ /* 0x000fe20000000000 */
[----:B---3--:R-:W-:-:S13]  /*0aa0*/  ISETP.NE.AND P0, PT, R2, 0x3, PT ;  /* 0x000000030200780c */ /* 0x008fda0003f05270 */
[----:B------:R-:W-:Y:S05]  /*0ab0*/  @P0 BRA `(.L_x_12) ;  /* 0x0000000000300947 */ /* 0x000fea0003800000 */
[----:B------:R-:W3:Y:S01]  /*0ac0*/  S2UR UR6, SR_CgaCtaId ;  /* 0x00000000000679c3 */ /* 0x000ee20000008800 */
[----:B-1----:R-:W-:Y:S01]  /*0ad0*/  UMOV UR7, 0x400 ;  /* 0x0000040000077882 */ /* 0x002fe20000000000 */
[----:B------:R-:W-:Y:S01]  /*0ae0*/  UMOV UR4, 0x20 ;  /* 0x0000002000047882 */ /* 0x000fe20000000000 */
[----:B------:R-:W-:Y:S01]  /*0af0*/  ELECT P0, URZ, PT ;  /* 0x0000000000ff782f */ /* 0x000fe20003800000 */
[----:B------:R-:W-:-:S04]  /*0b00*/  UIADD3 UR10, UPT, UPT, -UR4, 0x100000, URZ ;  /* 0x00100000040a7890 */ /* 0x000fc8000fffe1ff */
[----:B------:R-:W-:Y:S02]  /*0b10*/  USHF.L.U32 UR11, UR10, 0xb, URZ ;  /* 0x0000000b0a0b7899 */ /* 0x000fe400080006ff */
[----:B------:R-:W-:Y:S02]  /*0b20*/  USHF.L.U32 UR10, UR10, 0x1, URZ ;  /* 0x000000010a0a7899 */ /* 0x000fe400080006ff */
[----:B---3--:R-:W-:Y:S01]  /*0b30*/  ULEA UR6, UR6, UR7, 0x18 ;  /* 0x0000000706067291 */ /* 0x008fe2000f8ec0ff */
[----:B------:R-:W1:Y:S11]  /*0b40*/  FENCE.VIEW.ASYNC.S ;  /* 0x00000000000073c6 */ /* 0x000e760000000000 */
[----:B-1----:R3:W1:Y:S01]  /*0b50*/  SYNCS.EXCH.64 URZ, [UR6+0x1c0], UR10 ;  /* 0x0001c00a06ff75b2 */ /* 0x0026620008000100 */
[----:B------:R3:W1:Y:S02]  /*0b60*/  SYNCS.EXCH.64 URZ, [UR6+0x1c8], UR10 ;  /* 0x0001c80a06ff75b2 */ /* 0x0006640008000100 */
[----:B---3--:R-:W-:Y:S01]  /*0b70*/  NOP ;  /* 0x0000000000007918 */ /* 0x008fe20000000000 */
.L_x_12:
[----:B------:R-:W3:Y:S01]  /*0b80*/  SHFL.IDX PT, R2, R51, RZ, 0x1f ;  /* 0x00001fff33027589 */ /* 0x000ee200000e0000 */
[----:B------:R-:W-:Y:S01]  /*0b90*/  NOP ;  /* 0x0000000000007918 */ /* 0x000fe20000000000 */
[----:B---3--:R-:W-:-:S13]  /*0ba0*/  ISETP.NE.AND P0, PT, R2, 0x4, PT ;  /* 0x000000040200780c */ /* 0x008fda0003f05270 */
[----:B------:R-:W-:Y:S05]  /*0bb0*/  @P0 BRA `(.L_x_13) ;  /* 0x00000000004c0947 */ /* 0x000fea0003800000 */
[----:B------:R-:W3:Y:S01]  /*0bc0*/  S2UR UR6, SR_CgaCtaId ;  /* 0x00000000000679c3 */ /* 0x000ee20000008800 */
[----:B------:R-:W-:Y:S01]  /*0bd0*/  UMOV UR9, 0x100 ;  /* 0x0000010000097882 */ /* 0x000fe20000000000 */
[----:B-1----:R-:W-:Y:S01]  /*0be0*/  UMOV UR7, 0x400 ;  /* 0x0000040000077882 */ /* 0x002fe20000000000 */
[----:B------:R-:W-:Y:S01]  /*0bf0*/  USEL UR9, UR9, 0xe0, UP2 ;  /* 0x000000e009097887 */ /* 0x000fe20009000000 */
[----:B------:R-:W-:Y:S01]  /*0c00*/  UMOV UR4, 0x1 ;  /* 0x0000000100047882 */ /* 0x000fe20000000000 */
[----:B------:R-:W-:Y:S01]  /*0c10*/  ELECT P0, URZ, PT ;  /* 0x0000000000ff782f */ /* 0x000fe20003800000 */
[----:B------:R-:W-:-:S04]  /*0c20*/  UIADD3 UR10, UPT, UPT, -UR4, 0x100000, URZ ;  /* 0x00100000040a7890 */ /* 0x000fc8000fffe1ff */
[----:B------:R-:W-:Y:S02]  /*0c30*/  USHF.L.U32 UR11, UR10, 0xb, URZ ;  /* 0x0000000b0a0b7899 */ /* 0x000fe400080006ff */
[----:B------:R-:W-:Y:S02]  /*0c40*/  USHF.L.U32 UR10, UR10, 0x1, URZ ;  /* 0x000000010a0a7899 */ /* 0x000fe400080006ff */
[----:B------:R-:W-:-:S04]  /*0c50*/  UIADD3 UR12, UPT, UPT, -UR9, 0x100000, URZ ;  /* 0x00100000090c7890 */ /* 0x000fc8000fffe1ff */
[----:B------:R-:W-:Y:S02]  /*0c60*/  USHF.L.U32 UR13, UR12, 0xb, URZ ;  /* 0x0000000b0c0d7899 */ /* 0x000fe400080006ff */
[----:B------:R-:W-:Y:S02]  /*0c70*/  USHF.L.U32 UR12, UR12, 0x1, URZ ;  /* 0x000000010c0c7899 */ /* 0x000fe400080006ff */
[----:B---3--:R-:W-:Y:S01]  /*0c80*/  ULEA UR6, UR6, UR7, 0x18 ;  /* 0x0000000706067291 */ /* 0x008fe2000f8ec0ff */
[----:B------:R-:W1:Y:S11]  /*0c90*/  FENCE.VIEW.ASYNC.S ;  /* 0x00000000000073c6 */ /* 0x000e760000000000 */
[----:B-1----:R3:W1:Y:S01]  /*0ca0*/  SYNCS.EXCH.64 URZ, [UR6+0x1d0], UR10 ;  /* 0x0001d00a06ff75b2 */ /* 0x0026620008000100 */
[----:B------:R3:W1:Y:S01]  /*0cb0*/  SYNCS.EXCH.64 URZ, [UR6+0x1e0], UR12 ;  /* 0x0001e00c06ff75b2 */ /* 0x0006620008000100 */
[----:B------:R3:W1:Y:S01]  /*0cc0*/  SYNCS.EXCH.64 URZ, [UR6+0x1d8], UR10 ;  /* 0x0001d80a06ff75b2 */ /* 0x0006620008000100 */
[----:B------:R3:W1:Y:S02]  /*0cd0*/  SYNCS.EXCH.64 URZ, [UR6+0x1e8], UR12 ;  /* 0x0001e80c06ff75b2 */ /* 0x0006640008000100 */
[----:B---3--:R-:W-:Y:S01]  /*0ce0*/  NOP ;  /* 0x0000000000007918 */ /* 0x008fe20000000000 */
.L_x_13:
[----:B------:R-:W3:Y:S01]  /*0cf0*/  SHFL.IDX PT, R2, R51, RZ, 0x1f ;  /* 0x00001fff33027589 */ /* 0x000ee200000e0000 */
[----:B------:R-:W-:Y:S01]  /*0d00*/  NOP ;  /* 0x0000000000007918 */ /* 0x000fe20000000000 */
[----:B---3--:R-:W-:-:S13]  /*0d10*/  ISETP.NE.AND P0, PT, R2, 0x5, PT ;  /* 0x000000050200780c */ /* 0x008fda0003f05270 */
[----:B------:R-:W-:Y:S05]  /*0d20*/  @P0 BRA `(.L_x_14) ;  /* 0x0000000000580947 */ /* 0x000fea0003800000 */
[----:B-1----:R-:W1:Y:S01]  /*0d30*/  S2UR UR7, SR_CgaCtaId ;  /* 0x00000000000779c3 */ /* 0x002e620000008800 */
        /* <DEDUP_REMOVED lines=12> */
[----:B-1----:R3:W1:Y:S01]  /*0e00*/  SYNCS.EXCH.64 URZ, [UR7+0x1f0], UR10 ;  /* 0x0001f00a07ff75b2 */ /* 0x0026620008000100 */
[----:B------:R3:W1:Y:S01]  /*0e10*/  SYNCS.EXCH.64 URZ, [UR7+0x210], UR12 ;  /* 0x0002100c07ff75b2 */ /* 0x0006620008000100 */
[----:B------:R3:W1:Y:S01]  /*0e20*/  SYNCS.EXCH.64 URZ, [UR7+0x1f8], UR10 ;  /* 0x0001f80a07ff75b2 */ /* 0x0006620008000100 */
[----:B------:R3:W1:Y:S01]  /*0e30*/  SYNCS.EXCH.64 URZ, [UR7+0x218], UR12 ;  /* 0x0002180c07ff75b2 */ /* 0x0006620008000100 */
[----:B------:R3:W1:Y:S01]  /*0e40*/  SYNCS.EXCH.64 URZ, [UR7+0x200], UR10 ;  /* 0x0002000a07ff75b2 */ /* 0x0006620008000100 */
[----:B------:R3:W1:Y:S01]  /*0e50*/  SYNCS.EXCH.64 URZ, [UR7+0x220], UR12 ;  /* 0x0002200c07ff75b2 */ /* 0x0006620008000100 */
[----:B------:R3:W1:Y:S01]  /*0e60*/  SYNCS.EXCH.64 URZ, [UR7+0x208], UR10 ;  /* 0x0002080a07ff75b2 */ /* 0x0006620008000100 */
[----:B------:R3:W1:Y:S02]  /*0e70*/  SYNCS.EXCH.64 URZ, [UR7+0x228], UR12 ;  /* 0x0002280c07ff75b2 */ /* 0x0006640008000100 */
[----:B---3--:R-:W-:Y:S01]  /*0e80*/  NOP ;  /* 0x0000000000007918 */ /* 0x008fe20000000000 */
.L_x_14:
        /* <DEDUP_REMOVED lines=18> */
.L_x_15:
[----:B------:R-:W3:Y:S01]  /*0fb0*/  S2UR UR6, SR_CTAID.X ;  /* 0x00000000000679c3 */ /* 0x000ee20000002500 */
[----:B------:R-:W-:-:S05]  /*0fc0*/  CS2R.32 R43, SR_CgaSize ;  /* 0x00000000002b7805 */ /* 0x000fca0000008a00 */
[----:B------:R-:W-:-:S05]  /*0fd0*/  IMAD R43, R43, -0xa0, RZ ;  /* 0xffffff602b2b7824 */ /* 0x000fca00078e02ff */
[----:B------:R-:W-:-:S14]  /*0fe0*/  R2UR UR9, R43 ;  /* 0x000000002b0972ca */ /* 0x000fdc00000e0000 */
[----:B------:R-:W2:Y:S01]  /*0ff0*/  LDCU UR9, c[0x0][UR9+0x2b0] ;  /* 0x00005600090977ac */ /* 0x000ea20008000800 */
[----:B------:R-:W-:Y:S01]  /*1000*/  NOP ;  /* 0x0000000000007918 */ /* 0x000fe20000000000 */
[----:B------:R-:W-:-:S05]  /*1010*/  CS2R.32 R43, SR_CgaSize ;  /* 0x00000000002b7805 */ /* 0x000fca0000008a00 */
[----:B------:R-:W-:-:S05]  /*1020*/  IMAD R43, R43, -0xa0, RZ ;  /* 0xffffff602b2b7824 */ /* 0x000fca00078e02ff */
[----:B-1----:R-:W-:-:S14]  /*1030*/  R2UR UR7, R43 ;  /* 0x000000002b0772ca */ /* 0x002fdc00000e0000 */
[----:B------:R-:W1:Y:S01]  /*1040*/  LDCU UR7, c[0x0][UR7+0x2b4] ;  /* 0x00005680070777ac */ /* 0x000e620008000800 */
[----:B------:R-:W4:Y:S08]  /*1050*/  S2UR UR4, SR_CTAID.Y ;  /* 0x00000000000479c3 */ /* 0x000f300000002600 */
[----:B------:R-:W1:Y:S01]  /*1060*/  LDC R9, c[0x0][0xb24] ;  /* 0x0002c900ff097b82 */ /* 0x000e620000000800 */
[----:B---3--:R-:W-:-:S02]  /*1070*/  I2FP.F32.U32 R5, UR6 ;  /* 0x0000000600057c45 */ /* 0x008fc40008201000 */
[----:B------:R-:W-:-:S05]  /*1080*/  CS2R.32 R3, SR_CgaSize ;  /* 0x0000000000037805 */ /* 0x000fca0000008a00 */
[----:B------:R-:W-:-:S06]  /*1090*/  IMAD R3, R3, -0xa0, RZ ;  /* 0xffffff6003037824 */ /* 0x000fcc00078e02ff */
[----:B------:R-:W3:Y:S01]  /*10a0*/  LDC R3, c[0x0][R3+0x2a0] ;  /* 0x0000a80003037b82 */ /* 0x000ee20000000800 */
[----:B------:R-:W-:Y:S01]  /*10b0*/  MOV R43, UR6 ;  /* 0x00000006002b7c02 */ /* 0x000fe20008000f00 */
[----:B--2---:R-:W-:Y:S01]  /*10c0*/  FMUL R5, R5, UR9 ;  /* 0x0000000905057c20 */ /* 0x004fe20008400000 */
[----:B----4-:R-:W-:Y:S02]  /*10d0*/  I2FP.F32.U32 R4, UR4 ;  /* 0x0000000400047c45 */ /* 0x010fe40008201000 */
[----:B------:R-:W-:-:S05]  /*10e0*/  CS2R.32 R2, SR_CgaSize ;  /* 0x0000000000027805 */ /* 0x000fca0000008a00 */
[----:B------:R-:W-:-:S06]  /*10f0*/  IMAD R2, R2, -0xa0, RZ ;  /* 0xffffff6002027824 */ /* 0x000fcc00078e02ff */
[----:B------:R-:W2:Y:S01]  /*1100*/  LDC R2, c[0x0][R2+0x2a4] ;  /* 0x0000a90002027b82 */ /* 0x000ea20000000800 */
[----:B------:R-:W4:Y:S01]  /*1110*/  F2I.U32.TRUNC.NTZ R40, R5 ;  /* 0x0000000500287305 */ /* 0x000f22000020f000 */
[----:B------:R-:W-:Y:S01]  /*1120*/  MOV R41, UR4 ;  /* 0x0000000400297c02 */ /* 0x000fe20008000f00 */
[----:B-1----:R-:W-:-:S05]  /*1130*/  FMUL R4, R4, UR7 ;  /* 0x0000000704047c20 */ /* 0x002fca0008400000 */
[----:B------:R-:W-:Y:S01]  /*1140*/  BAR.SYNC.DEFER_BLOCKING 0x0 ;  /* 0x0000000000007b1d */ /* 0x000fe20000010000 */
[----:B------:R-:W-:-:S05]  /*1150*/  ISETP.GE.AND P0, PT, R9, 0x1, PT ;  /* 0x000000010900780c */ /* 0x000fca0003f06270 */
[----:B------:R-:W1:Y:S02]  /*1160*/  F2I.U32.TRUNC.NTZ R29, R4 ;  /* 0x00000004001d7305 */ /* 0x000e64000020f000 */
[----:B------:R-:W2:Y:S01]  /*1170*/  S2UR UR36, SR_CTAID.Z ;  /* 0x00000000002479c3 */ /* 0x000ea20000002700 */
[----:B----4-:R-:W-:-:S05]  /*1180*/  IADD3 R40, PT, PT, -R40, RZ, RZ ;  /* 0x000000ff28287210 */ /* 0x010fca0007ffe1ff */
[----:B---3--:R-:W-:Y:S01]  /*1190*/  IMAD R40, R3, R40, UR6 ;  /* 0x0000000603287e24 */ /* 0x008fe2000f8e0228 */
[----:B-1----:R-:W-:-:S05]  /*11a0*/  IADD3 R29, PT, PT, -R29, RZ, RZ ;  /* 0x000000ff1d1d7210 */ /* 0x002fca0007ffe1ff */
[----:B--2---:R-:W-:Y:S01]  /*11b0*/  IMAD R29, R2, R29, UR4 ;  /* 0x00000004021d7e24 */ /* 0x004fe2000f8e021d */
[----:B------:R-:W-:Y:S06]  /*11c0*/  @!P0 BRA `(.L_x_16) ;  /* 0x0000000000b88947 */ /* 0x000fec0003800000 */
[----:B------:R-:W1:Y:S01]  /*11d0*/  LDC.64 R4, c[0x0][0xb18] ;  /* 0x0002c600ff047b82 */ /* 0x000e620000000a00 */
[----:B------:R-:W-:-:S07]  /*11e0*/  ISETP.NE.AND P0, PT, R9, 0x1, PT ;  /* 0x000000010900780c */ /* 0x000fce0003f05270 */
[----:B------:R-:W2:Y:S08]  /*11f0*/  LDC R10, c[0x0][0xb0c] ;  /* 0x0002c300ff0a7b82 */ /* 0x000eb00000000800 */
[----:B------:R-:W3:Y:S08]  /*1200*/  LDC R11, c[0x0][0x370] ;  /* 0x0000dc00ff0b7b82 */ /* 0x000ef00000000800 */
[----:B------:R-:W4:Y:S01]  /*1210*/  LDC R12, c[0x0][0x374] ;  /* 0x0000dd00ff0c7b82 */ /* 0x000f220000000800 */
[----:B-1----:R-:W-:-:S07]  /*1220*/  ISETP.NE.AND P1, PT, R4, 0x1, PT ;  /* 0x000000010400780c */ /* 0x002fce0003f25270 */
[----:B------:R-:W3:Y:S01]  /*1230*/  LDC.64 R6, c[0x0][0xb10] ;  /* 0x0002c400ff067b82 */ /* 0x000ee20000000a00 */
[----:B--2---:R-:W-:-:S07]  /*1240*/  ISETP.NE.AND P2, PT, R10, 0x1, PT ;  /* 0x000000010a00780c */ /* 0x004fce0003f45270 */
[----:B------:R-:W1:Y:S08]  /*1250*/  LDC R8, c[0x0][0xb20] ;  /* 0x0002c800ff087b82 */ /* 0x000e700000000800 */
[----:B------:R-:W2:Y:S01]  /*1260*/  LDC.64 R2, c[0x0][0xb28] ;  /* 0x0002ca00ff027b82 */ /* 0x000ea20000000a00 */
[----:B----4-:R-:W-:-:S04]  /*1270*/  IMAD.HI.U32 R13, R12, R5, RZ ;  /* 0x000000050c0d7227 */ /* 0x010fc800078e00ff */
[----:B------:R-:W-:-:S04]  /*1280*/  IMAD.HI.U32 R5, R41, R5, RZ ;  /* 0x0000000529057227 */ /* 0x000fc800078e00ff */
[----:B---3--:R-:W-:-:S04]  /*1290*/  IMAD.HI.U32 R14, R11, R6, RZ ;  /* 0x000000060b0e7227 */ /* 0x008fc800078e00ff */
[----:B------:R-:W-:Y:S01]  /*12a0*/  IMAD.HI.U32 R16, R43, R6, RZ ;  /* 0x000000062b107227 */ /* 0x000fe200078e00ff */
[-C--:B------:R-:W-:Y:S02]  /*12b0*/  @P2 SHF.R.U32.HI R11, RZ, R7.reuse, R14 ;  /* 0x00000007ff0b2219 */ /* 0x080fe4000001160e */
[-C--:B-1----:R-:W-:Y:S02]  /*12c0*/  @P1 SHF.R.U32.HI R12, RZ, R8.reuse, R13 ;  /* 0x00000008ff0c1219 */ /* 0x082fe4000001160d */
[----:B------:R-:W-:Y:S02]  /*12d0*/  SHF.R.U32.HI R8, RZ, R8, R5 ;  /* 0x00000008ff087219 */ /* 0x000fe40000011605 */
[----:B------:R-:W-:Y:S02]  /*12e0*/  SHF.R.U32.HI R16, RZ, R7, R16 ;  /* 0x00000007ff107219 */ /* 0x000fe40000011610 */
[----:B------:R-:W-:Y:S01]  /*12f0*/  SEL R5, R41, R8, !P1 ;  /* 0x0000000829057207 */ /* 0x000fe20004800000 */
[----:B--2---:R-:W-:Y:S01]  /*1300*/  IMAD.HI.U32 R14, R12, R2, RZ ;  /* 0x000000020c0e7227 */ /* 0x004fe200078e00ff */
[----:B------:R-:W-:-:S03]  /*1310*/  SEL R7, R43, R16, !P2 ;  /* 0x000000102b077207 */ /* 0x000fc60005000000 */
[----:B------:R-:W-:Y:S01]  /*1320*/  IMAD.HI.U32 R6, R11, R2, RZ ;  /* 0x000000020b067227 */ /* 0x000fe200078e00ff */
[----:B------:R-:W-:-:S04]  /*1330*/  @P0 SHF.R.U32.HI R12, RZ, R3, R14 ;  /* 0x00000003ff0c0219 */ /* 0x000fc8000001160e */
[----:B------:R-:W-:Y:S01]  /*1340*/  @P0 SHF.R.U32.HI R11, RZ, R3, R6 ;  /* 0x00000003ff0b0219 */ /* 0x000fe20000011606 */
[----:B------:R-:W-:-:S04]  /*1350*/  IMAD R12, R12, R9, RZ ;  /* 0x000000090c0c7224 */ /* 0x000fc800078e02ff */
[----:B------:R-:W-:Y:S01]  /*1360*/  IMAD R6, R11, R9, RZ ;  /* 0x000000090b067224 */ /* 0x000fe200078e02ff */
[----:B------:R-:W-:-:S04]  /*1370*/  ISETP.GE.AND P1, PT, R5, R12, PT ;  /* 0x0000000c0500720c */ /* 0x000fc80003f26270 */
[----:B------:R-:W-:Y:S01]  /*1380*/  ISETP.GE.OR P1, PT, R7, R6, P1 ;  /* 0x000000060700720c */ /* 0x000fe20000f26670 */
[----:B------:R-:W-:-:S05]  /*1390*/  IMAD.HI.U32 R6, R5, R2, RZ ;  /* 0x0000000205067227 */ /* 0x000fca00078e00ff */
[----:B------:R-:W-:-:S04]  /*13a0*/  SHF.R.U32.HI R6, RZ, R3, R6 ;  /* 0x00000003ff067219 */ /* 0x000fc80000011606 */
[----:B------:R-:W-:-:S03]  /*13b0*/  SEL R6, R5, R6, !P0 ;  /* 0x0000000605067207 */ /* 0x000fc60004000000 */
[----:B------:R-:W-:Y:S01]  /*13c0*/  @!P1 IMAD.HI.U32 R8, R7, R2, RZ ;  /* 0x0000000207089227 */ /* 0x000fe200078e00ff */
[----:B------:R-:W-:-:S04]  /*13d0*/  IADD3 R2, PT, PT, -R6, RZ, RZ ;  /* 0x000000ff06027210 */ /* 0x000fc80007ffe1ff */
[----:B------:R-:W-:Y:S01]  /*13e0*/  @!P1 SHF.R.U32.HI R8, RZ, R3, R8 ;  /* 0x00000003ff089219 */ /* 0x000fe20000011608 */
[----:B------:R-:W-:-:S03]  /*13f0*/  IMAD R2, R9, R2, R5 ;  /* 0x0000000209027224 */ /* 0x000fc600078e0205 */
[----:B------:R-:W-:Y:S02]  /*1400*/  @!P1 SEL R3, R7, R8, !P0 ;  /* 0x0000000807039207 */ /* 0x000fe40004000000 */
[----:B------:R-:W-:-:S03]  /*1410*/  IADD3 R8, PT, PT, -R5, RZ, RZ ;  /* 0x000000ff05087210 */ /* 0x000fc60007ffe1ff */
[--C-:B------:R-:W-:Y:S02]  /*1420*/  @!P1 IMAD.IADD R6, R6, 0x1, -R3.reuse ;  /* 0x0000000106069824 */ /* 0x100fe400078e0a03 */
[----:B------:R-:W-:Y:S01]  /*1430*/  @!P1 IMAD R3, R2, R11, R3 ;  /* 0x0000000b02039224 */ /* 0x000fe200078e0203 */
[----:B------:R-:W-:Y:S01]  /*1440*/  IADD3 R2, PT, PT, -R7, RZ, RZ ;  /* 0x000000ff07027210 */ /* 0x000fe20007ffe1ff */
[----:B------:R-:W-:Y:S02]  /*1450*/  @!P1 IMAD R5, R6, R9, R7 ;  /* 0x0000000906059224 */ /* 0x000fe400078e0207 */
[----:B------:R-:W-:Y:S02]  /*1460*/  IMAD R8, R4, R8, R41 ;  /* 0x0000000804087224 */ /* 0x000fe400078e0229 */
[----:B------:R-:W-:Y:S02]  /*1470*/  @!P1 IMAD.MOV.U32 R7, RZ, RZ, R3 ;  /* 0x000000ffff079224 */ /* 0x000fe400078e0003 */
[----:B------:R-:W-:-:S02]  /*1480*/  IMAD R2, R10, R2, R43 ;  /* 0x000000020a027224 */ /* 0x000fc400078e022b */
[----:B------:R-:W-:Y:S02]  /*1490*/  IMAD R41, R5, R4, R8 ;  /* 0x0000000405297224 */ /* 0x000fe400078e0208 */
[----:B------:R-:W-:-:S07]  /*14a0*/  IMAD R43, R7, R10, R2 ;  /* 0x0000000a072b7224 */ /* 0x000fce00078e0202 */
.L_x_16:
[----:B------:R-:W1:Y:S01]  /*14b0*/  LDCU UR6, c[0x0][0xb30] ;  /* 0x00016600ff0677ac */ /* 0x000e620008000800 */
[----:B------:R-:W2:Y:S08]  /*14c0*/  S2UR UR4, SR_CgaCtaId ;  /* 0x00000000000479c3 */ /* 0x000eb00000008800 */
[----:B------:R-:W3:Y:S01]  /*14d0*/  LDC R2, c[0x0][0xb24] ;  /* 0x0002c900ff027b82 */ /* 0x000ee20000000800 */
[----:B-1----:R-:W-:-:S09]  /*14e0*/  UISETP.NE.AND UP1, UPT, UR6, 0x1, UPT ;  /* 0x000000010600788c */ /* 0x002fd2000bf25270 */
[----:B--2---:R-:W-:Y:S05]  /*14f0*/  BRA.U UP1, `(.L_x_17) ;  /* 0x0000000101407547 */ /* 0x004fea000b800000 */
[----:B------:R-:W1:Y:S08]  /*1500*/  LDC.64 R6, c[0x0][0xb10] ;  /* 0x0002c400ff067b82 */ /* 0x000e700000000a00 */
[----:B------:R-:W2:Y:S08]  /*1510*/  LDC.64 R4, c[0x0][0xb18] ;  /* 0x0002c600ff047b82 */ /* 0x000eb00000000a00 */
[----:B------:R-:W4:Y:S08]  /*1520*/  LDC R3, c[0x0][0xb20] ;  /* 0x0002c800ff037b82 */ /* 0x000f300000000800 */
[----:B------:R-:W3:Y:S01]  /*1530*/  LDC R8, c[0x0][0xb0c] ;  /* 0x0002c300ff087b82 */ /* 0x000ee20000000800 */
[----:B-1----:R-:W-:-:S05]  /*1540*/  IMAD.HI.U32 R6, R43, R6, RZ ;  /* 0x000000062b067227 */ /* 0x002fca00078e00ff */
[----:B------:R-:W-:Y:S01]  /*1550*/  SHF.R.U32.HI R6, RZ, R7, R6 ;  /* 0x00000007ff067219 */ /* 0x000fe20000011606 */
[----:B--2---:R-:W-:Y:S01]  /*1560*/  IMAD.HI.U32 R10, R41, R5, RZ ;  /* 0x00000005290a7227 */ /* 0x004fe200078e00ff */
[----:B------:R-:W-:-:S04]  /*1570*/  ISETP.NE.AND P0, PT, R4, 0x1, PT ;  /* 0x000000010400780c */ /* 0x000fc80003f05270 */
[----:B----4-:R-:W-:-:S04]  /*1580*/  SHF.R.U32.HI R10, RZ, R3, R10 ;  /* 0x00000003ff0a7219 */ /* 0x010fc8000001160a */
[----:B------:R-:W-:Y:S02]  /*1590*/  SEL R3, R41, R10, !P0 ;  /* 0x0000000a29037207 */ /* 0x000fe40004000000 */
[----:B---3--:R-:W-:-:S04]  /*15a0*/  ISETP.NE.AND P1, PT, R8, 0x1, PT ;  /* 0x000000010800780c */ /* 0x008fc80003f25270 */
[----:B------:R-:W-:-:S05]  /*15b0*/  SEL R6, R43, R6, !P1 ;  /* 0x000000062b067207 */ /* 0x000fca0004800000 */
[----:B------:R-:W-:Y:S02]  /*15c0*/  IMAD.IADD R5, R3, 0x1, -R6 ;  /* 0x0000000103057824 */ /* 0x000fe400078e0a06 */
[----:B------:R-:W-:Y:S02]  /*15d0*/  IMAD.IADD R3, R6, 0x1, -R3 ;  /* 0x0000000106037824 */ /* 0x000fe400078e0a03 */
[----:B------:R-:W-:Y:S02]  /*15e0*/  IMAD R43, R5, R8, R43 ;  /* 0x00000008052b7224 */ /* 0x000fe400078e022b */
[----:B------:R-:W-:Y:S02]  /*15f0*/  IMAD R41, R3, R4, R41 ;  /* 0x0000000403297224 */ /* 0x000fe400078e0229 */
.L_x_17:
[----:B------:R-:W-:Y:S01]  /*1600*/  BAR.SYNC.DEFER_BLOCKING 0x0 ;  /* 0x0000000000007b1d */ /* 0x000fe20000010000 */
[----:B------:R-:W-:Y:S01]  /*1610*/  UISETP.NE.AND UP1, UPT, UR8, 0x2, UPT ;  /* 0x000000020800788c */ /* 0x000fe2000bf25270 */
[----:B------:R-:W-:Y:S02]  /*1620*/  ISETP.NE.OR P5, PT, R0, 0x2, !P5 ;  /* 0x000000020000780c */ /* 0x000fe40006fa5670 */
[----:B------:R-:W-:-:S06]  /*1630*/  LOP3.LUT R0, R57, 0x1f, RZ, 0xc0, !PT ;  /* 0x0000001f39007812 */ /* 0x000fcc00078ec0ff */
[----:B------:R-:W-:Y:S05]  /*1640*/  BRA.U UP1, `(.L_x_18) ;  /* 0x0000001d01747547 */ /* 0x000fea000b800000 */
[----:B------:R-:W1:Y:S01]  /*1650*/  LDCU UR14, c[0x0][0x38c] ;  /* 0x00007180ff0e77ac */ /* 0x000e620008000800 */
[----:B------:R-:W2:Y:S01]  /*1660*/  LDC R3, c[0x0][0x370] ;  /* 0x0000dc00ff037b82 */ /* 0x000ea20000000800 */
[----:B------:R-:W-:Y:S01]  /*1670*/  PLOP3.LUT P1, PT, PT, PT, UP2, 0x80, 0x8 ;  /* 0x000000000008781c */ /* 0x000fe20003f2f028 */
[----:B------:R-:W-:Y:S01]  /*1680*/  IMAD.MOV.U32 R16, RZ, RZ, 0x1 ;  /* 0x00000001ff107424 */ /* 0x000fe200078e00ff */
[----:B------:R-:W-:Y:S02]  /*1690*/  ISETP.EQ.OR P4, PT, R0, RZ, P5 ;  /* 0x000000ff0000720c */ /* 0x000fe40002f82670 */
[----:B------:R-:W-:Y:S02]  /*16a0*/  CS2R R14, SRZ ;  /* 0x00000000000e7805 */ /* 0x000fe4000001ff00 */
[----:B------:R-:W-:Y:S01]  /*16b0*/  PLOP3.LUT P1, PT, P1, PT, PT, 0x8, 0x80 ;  /* 0x000000000080781c */ /* 0x000fe20000f2e170 */
[----:B------:R-:W-:Y:S01]  /*16c0*/  IMAD.MOV.U32 R13, RZ, RZ, RZ ;  /* 0x000000ffff0d7224 */ /* 0x000fe200078e00ff */
[----:B------:R-:W4:Y:S01]  /*16d0*/  LDCU.64 UR22, c[0x0][0x348] ;  /* 0x00006900ff1677ac */ /* 0x000f220008000a00 */
[----:B------:R-:W2:Y:S01]  /*16e0*/  LDC R10, c[0x0][0x374] ;  /* 0x0000dd00ff0a7b82 */ /* 0x000ea20000000800 */
[----:B------:R-:W-:Y:S01]  /*16f0*/  IMAD.MOV.U32 R12, RZ, RZ, 0x1 ;  /* 0x00000001ff0c7424 */ /* 0x000fe200078e00ff */
[----:B------:R-:W-:Y:S01]  /*1700*/  UMOV UR7, URZ ;  /* 0x000000ff00077c82 */ /* 0x000fe20008000000 */
[----:B-1----:R-:W-:-:S04]  /*1710*/  UIADD3 UR6, UPT, UPT, UR14, 0x1f, URZ ;  /* 0x0000001f0e067890 */ /* 0x002fc8000fffe0ff */
[----:B------:R-:W-:-:S04]  /*1720*/  USHF.R.S32.HI UR5, URZ, 0x1f, UR6 ;  /* 0x0000001fff057899 */ /* 0x000fc80008011406 */
[----:B------:R-:W-:-:S04]  /*1730*/  ULEA.HI UR5, UR5, UR6, URZ, 0x5 ;  /* 0x0000000605057291 */ /* 0x000fc8000f8f28ff */
[----:B------:R-:W-:Y:S02]  /*1740*/  USHF.R.S32.HI UR21, URZ, 0x5, UR5 ;  /* 0x00000005ff157899 */ /* 0x000fe40008011405 */
[----:B------:R-:W-:Y:S02]  /*1750*/  UIADD3 UR5, UPT, UPT, UR14, -0x1, URZ ;  /* 0xffffffff0e057890 */ /* 0x000fe4000fffe0ff */
[----:B------:R-:W-:Y:S02]  /*1760*/  UISETP.LT.U32.AND UP0, UPT, UR21, 0x1a, UPT ;  /* 0x0000001a1500788c */ /* 0x000fe4000bf01070 */
[----:B------:R-:W-:Y:S02]  /*1770*/  UISETP.GE.U32.AND UP1, UPT, UR5, -0x3f, UPT ;  /* 0xffffffc10500788c */ /* 0x000fe4000bf26070 */
[----:B------:R-:W-:Y:S02]  /*1780*/  USEL UR15, UR21, 0x1a, UP0 ;  /* 0x0000001a150f7887 */ /* 0x000fe40008000000 */
[----:B------:R-:W-:-:S02]  /*1790*/  UIADD3 UR14, UPT, UPT, UR14, 0x3e, URZ ;  /* 0x0000003e0e0e7890 */ /* 0x000fc4000fffe0ff */
[----:B------:R-:W-:Y:S02]  /*17a0*/  UIADD3 UR6, UPT, UPT, UR15, -0x1, URZ ;  /* 0xffffffff0f067890 */ /* 0x000fe4000fffe0ff */
[----:B------:R-:W-:-:S03]  /*17b0*/  UIADD3 UR13, UPT, UPT, UR21, -UR15, URZ ;  /* 0x8000000f150d7290 */ /* 0x000fc6000fffe0ff */
[----:B------:R-:W-:-:S04]  /*17c0*/  @UP1 UIADD3 UR6, UPT, UPT, UR15, URZ, URZ ;  /* 0x000000ff0f061290 */ /* 0x000fc8000fffe0ff */
[----:B----4-:R-:W-:-:S12]  /*17d0*/  UIADD3 UR6, UPT, UPT, UR6, 0x1, URZ ;  /* 0x0000000106067890 */ /* 0x010fd8000fffe0ff */
.L_x_36:
[----:B------:R-:W-:Y:S01]  /*17e0*/  UISETP.NE.AND UP0, UPT, UR4, URZ, UPT ;  /* 0x000000ff0400728c */ /* 0x000fe2000bf05270 */
[----:B------:R-:W1:Y:S08]  /*17f0*/  S2UR UR4, SR_CgaCtaId ;  /* 0x00000000000479c3 */ /* 0x000e700000008800 */
[----:B------:R-:W-:Y:S05]  /*1800*/  BRA.U UP0, `(.L_x_19) ;  /* 0x0000000100347547 */ /* 0x000fea000b800000 */
[----:B------:R-:W4:Y:S01]  /*1810*/  S2R R4, SR_CgaCtaId ;  /* 0x0000000000047919 */ /* 0x000f220000008800 */
[----:B------:R-:W-:-:S04]  /*1820*/  MOV R5, 0x400 ;  /* 0x0000040000057802 */ /* 0x000fc80000000f00 */
[----:B----4-:R-:W-:Y:S02]  /*1830*/  LEA R4, R4, R5, 0x18 ;  /* 0x0000000504047211 */ /* 0x010fe400078ec0ff */
[----:B------:R-:W-:-:S03]  /*1840*/  SHF.L.U32 R5, R12, 0x1f, RZ ;  /* 0x0000001f0c057819 */ /* 0x000fc600000006ff */
[----:B------:R-:W-:-:S04]  /*1850*/  IMAD R4, R13, 0x8, R4 ;  /* 0x000000080d047824 */ /* 0x000fc800078e0204 */
[----:B------:R-:W4:Y:S02]  /*1860*/  SYNCS.PHASECHK.TRANS64.TRYWAIT P0, [R4+URZ+0x240], R5 ;  /* 0x00024005040075a7 */ /* 0x000f2400080011ff */
[----:B----4-:R-:W-:Y:S05]  /*1870*/  @!P0 BRA `(.L_x_20) ;  /* 0x0000005000308947 */ /* 0x010fea0003800000 */
.L_x_120:
[----:B------:R1:W-:Y:S01]  /*1880*/  SYNCS.ARRIVE.TRANS64.A1T0 RZ, [R4+URZ+0x230], RZ ;  /* 0x000230ff04ff79a7 */ /* 0x0003e200081000ff */
[----:B------:R-:W-:-:S05]  /*1890*/  VIADD R13, R13, 0x1 ;  /* 0x000000010d0d7836 */ /* 0x000fca0000000000 */
[----:B------:R-:W-:-:S04]  /*18a0*/  ISETP.NE.AND P0, PT, R13, 0x2, PT ;  /* 0x000000020d00780c */ /* 0x000fc80003f05270 */
[----:B----4-:R-:W-:Y:S02]  /*18b0*/  SEL R5, RZ, 0x1, P0 ;  /* 0x00000001ff057807 */ /* 0x010fe40000000000 */
[----:B------:R-:W-:Y:S02]  /*18c0*/  SEL R13, R13, RZ, P0 ;  /* 0x000000ff0d0d7207 */ /* 0x000fe40000000000 */
[----:B------:R-:W-:-:S07]  /*18d0*/  LOP3.LUT R12, R12, R5, RZ, 0x3c, !PT ;  /* 0x000000050c0c7212 */ /* 0x000fce00078e3cff */
.L_x_19:
[----:B------:R-:W-:Y:S01]  /*18e0*/  UMOV UR5, 0x400 ;  /* 0x0000040000057882 */ /* 0x000fe20000000000 */
[----:B-1----:R-:W-:Y:S01]  /*18f0*/  SHF.L.U32 R4, R16, 0x1f, RZ ;  /* 0x0000001f10047819 */ /* 0x002fe200000006ff */
[----:B------:R-:W-:Y:S01]  /*1900*/  ULEA UR5, UR4, UR5, 0x18 ;  /* 0x0000000504057291 */ /* 0x000fe2000f8ec0ff */
[----:B------:R-:W-:Y:S01]  /*1910*/  R2UR UR35, R43 ;  /* 0x000000002b2372ca */ /* 0x000fe200000e0000 */
[----:B------:R-:W-:Y:S01]  /*1920*/  UISETP.GE.U32.AND UP0, UPT, UR14, 0x3f, UPT ;  /* 0x0000003f0e00788c */ /* 0x000fe2000bf06070 */
[----:B------:R-:W-:Y:S01]  /*1930*/  R2UR UR11, R41 ;  /* 0x00000000290b72ca */ /* 0x000fe200000e0000 */
[----:B------:R-:W-:Y:S01]  /*1940*/  ULEA UR8, UR7, UR5, 0x3 ;  /* 0x0000000507087291 */ /* 0x000fe2000f8e18ff */
[----:B------:R-:W-:-:S08]  /*1950*/  UMOV UR25, URZ ;  /* 0x000000ff00197c82 */ /* 0x000fd00008000000 */
[----:B------:R1:W4:Y:S01]  /*1960*/  SYNCS.PHASECHK.TRANS64.TRYWAIT P0, [UR8+0xd0], R4 ;  /* 0x0000d004ff0075a7 */ /* 0x0003220008001108 */
[----:B------:R-:W-:Y:S02]  /*1970*/  USHF.L.U32 UR35, UR35, 0x7, URZ ;  /* 0x0000000723237899 */ /* 0x000fe400080006ff */
[----:B------:R-:W-:Y:S01]  /*1980*/  USHF.L.U32 UR11, UR11, 0x3, URZ ;  /* 0x000000030b0b7899 */ /* 0x000fe200080006ff */
[----:B------:R-:W-:Y:S11]  /*1990*/  BRA.U !UP0, `(.L_x_21) ;  /* 0x0000000108a87547 */ /* 0x000ff6000b800000 */
[----:B------:R-:W-:Y:S01]  /*19a0*/  UMOV UR16, URZ ;  /* 0x000000ff00107c82 */ /* 0x000fe20008000000 */
[----:B------:R-:W-:-:S05]  /*19b0*/  UMOV UR17, UR7 ;  /* 0x0000000700117c82 */ /* 0x000fca0008000000 */
.L_x_26:
[----:B-1----:R-:W-:Y:S01]  /*19c0*/  ULEA UR33, UR17, UR5, 0x3 ;  /* 0x0000000511217291 */ /* 0x002fe2000f8e18ff */
[----:B----4-:R-:W-:Y:S01]  /*19d0*/  @!P5 MOV R5, 0x2200 ;  /* 0x000022000005d802 */ /* 0x010fe20000000f00 */
[----:B----4-:R-:W-:Y:S10]  /*19e0*/  @P0 BRA `(.L_x_22) ;  /* 0x00000000000c0947 */ /* 0x010ff40003800000 */
[----:B------:R-:W-:-:S04]  /*19f0*/  SHF.L.U32 R7, R16, 0x1f, RZ ;  /* 0x0000001f10077819 */ /* 0x000fc800000006ff */
[----:B------:R-:W4:Y:S02]  /*1a00*/  SYNCS.PHASECHK.TRANS64.TRYWAIT P0, [UR33+0xd0], R7 ;  /* 0x0000d007ff0075a7 */ /* 0x000f240008001121 */
[----:B----4-:R-:W-:Y:S05]  /*1a10*/  @!P0 BRA `(.L_x_23) ;  /* 0x0000004c00dc8947 */ /* 0x010fea0003800000 */
.L_x_22:
[----:B------:R4:W-:Y:S01]  /*1a20*/  @!P5 SYNCS.ARRIVE.TRANS64 RZ, [UR33], R5 ;  /* 0x00000005ffffd9a7 */ /* 0x0009e20008000021 */
[----:B------:R-:W-:Y:S04]  /*1a30*/  BSSY.RECONVERGENT B0, `(.L_x_24) ;  /* 0x0000003000007945 */ /* 0x000fe80003800200 */
[----:B------:R-:W-:Y:S05]  /*1a40*/  @P4 BRA `(.L_x_25) ;  /* 0x0000000000044947 */ /* 0x000fea0003800000 */
[----:B------:R-:W-:Y:S05]  /*1a50*/  BPT.TRAP 0x1 ;  /* 0x000000040000795c */ /* 0x000fea0000300000 */
.L_x_25:
[----:B------:R-:W-:Y:S05]  /*1a60*/  BSYNC.RECONVERGENT B0 ;  /* 0x0000000000007941 */ /* 0x000fea0003800200 */
.L_x_24:
[----:B------:R-:W-:Y:S02]  /*1a70*/  UIADD3 UR7, UPT, UPT, UR17, 0x1, URZ ;  /* 0x0000000111077890 */ /* 0x000fe4000fffe0ff */
[----:B------:R-:W-:Y:S02]  /*1a80*/  ULEA UR32, UR17, UR5, 0xd ;  /* 0x0000000511207291 */ /* 0x000fe4000f8e68ff */
[----:B------:R-:W-:Y:S02]  /*1a90*/  UISETP.NE.AND UP0, UPT, UR7, 0x1a, UPT ;  /* 0x0000001a0700788c */ /* 0x000fe4000bf05270 */
[----:B------:R-:W-:Y:S02]  /*1aa0*/  UIADD3 UR28, UP1, UPT, UR22, 0x80, URZ ;  /* 0x00000080161c7890 */ /* 0x000fe4000ff3e0ff */
[----:B------:R-:W-:Y:S02]  /*1ab0*/  USEL UR9, URZ, 0x1, UP0 ;  /* 0x00000001ff097887 */ /* 0x000fe40008000000 */
[----:B------:R-:W-:-:S02]  /*1ac0*/  USEL UR7, UR7, URZ, UP0 ;  /* 0x000000ff07077287 */ /* 0x000fc40008000000 */
[----:B------:R-:W-:Y:S02]  /*1ad0*/  UIADD3 UR26, UP0, UPT, UR22, 0x180, URZ ;  /* 0x00000180161a7890 */ /* 0x000fe4000ff1e0ff */
[----:B------:R-:W-:Y:S01]  /*1ae0*/  ULEA UR8, UR7, UR5, 0x3 ;  /* 0x0000000507087291 */ /* 0x000fe2000f8e18ff */
[----:B------:R-:W-:Y:S01]  /*1af0*/  LOP3.LUT R16, R16, UR9, RZ, 0x3c, !PT ;  /* 0x0000000910107c12 */ /* 0x000fe2000f8e3cff */
[----:B------:R-:W-:Y:S02]  /*1b00*/  USHF.L.U32 UR34, UR16, 0x5, URZ ;  /* 0x0000000510227899 */ /* 0x000fe400080006ff */
[----:B------:R-:W-:Y:S01]  /*1b10*/  UIADD3.X UR29, UPT, UPT, URZ, UR23, URZ, UP1, !UPT ;  /* 0x00000017ff1d7290 */ /* 0x000fe20008ffe4ff */
[----:B-1----:R-:W-:Y:S01]  /*1b20*/  SHF.L.U32 R4, R16, 0x1f, RZ ;  /* 0x0000001f10047819 */ /* 0x002fe200000006ff */
[----:B------:R-:W-:Y:S02]  /*1b30*/  UIADD3 UR32, UPT, UPT, UR32, 0x1380, URZ ;  /* 0x0000138020207890 */ /* 0x000fe4000fffe0ff */
[----:B------:R-:W-:Y:S01]  /*1b40*/  UIADD3.X UR27, UPT, UPT, URZ, UR23, URZ, UP0, !UPT ;  /* 0x00000017ff1b7290 */ /* 0x000fe200087fe4ff */
[----:B------:R1:W1:Y:S01]  /*1b50*/  SYNCS.PHASECHK.TRANS64.TRYWAIT P0, [UR8+0xd0], R4 ;  /* 0x0000d004ff0075a7 */ /* 0x0002620008001108 */
[----:B------:R-:W-:Y:S01]  /*1b60*/  ULEA UR8, UR17, UR5, 0x9 ;  /* 0x0000000511087291 */ /* 0x000fe2000f8e48ff */
[----:B------:R-:W-:Y:S01]  /*1b70*/  UMOV UR18, 0x0 ;  /* 0x0000000000127882 */ /* 0x000fe20000000000 */
[----:B------:R-:W-:-:S02]  /*1b80*/  UMOV UR19, 0x10000000 ;  /* 0x1000000000137882 */ /* 0x000fc40000000000 */
[----:B------:R-:W-:Y:S01]  /*1b90*/  UIADD3 UR8, UPT, UPT, UR8, 0x35380, URZ ;  /* 0x0003538008087890 */ /* 0x000fe2000fffe0ff */
[----:B------:R1:W-:Y:S01]  /*1ba0*/  UTMALDG.3D [UR32], [UR28], desc[UR18] ;  /* 0x000012201c0075b4 */ /* 0x0003e20008011000 */
[----:B------:R-:W-:Y:S01]  /*1bb0*/  UMOV UR12, UR36 ;  /* 0x00000024000c7c82 */ /* 0x000fe20008000000 */
[----:B------:R-:W-:Y:S01]  /*1bc0*/  UMOV UR9, UR33 ;  /* 0x0000002100097c82 */ /* 0x000fe20008000000 */
[----:B------:R-:W-:Y:S01]  /*1bd0*/  UMOV UR10, UR34 ;  /* 0x00000022000a7c82 */ /* 0x000fe20008000000 */
[----:B------:R-:W-:Y:S01]  /*1be0*/  UIADD3 UR16, UPT, UPT, UR16, 0x1, URZ ;  /* 0x0000000110107890 */ /* 0x000fe2000fffe0ff */
[----:B------:R-:W-:Y:S01]  /*1bf0*/  UMOV UR25, UR6 ;  /* 0x0000000600197c82 */ /* 0x000fe20008000000 */
[----:B------:R-:W-:Y:S02]  /*1c00*/  UMOV UR17, UR7 ;  /* 0x0000000700117c82 */ /* 0x000fe40008000000 */
[----:B------:R1:W-:Y:S01]  /*1c10*/  UTMALDG.3D [UR8], [UR26], desc[UR18] ;  /* 0x000012081a0075b4 */ /* 0x0003e20008011000 */
[----:B------:R-:W-:-:S09]  /*1c20*/  UISETP.NE.AND UP0, UPT, UR16, UR6, UPT ;  /* 0x000000061000728c */ /* 0x000fd2000bf05270 */
[----:B------:R-:W-:Y:S05]  /*1c30*/  BRA.U UP0, `(.L_x_26) ;  /* 0xfffffffd00607547 */ /* 0x000fea000b83ffff */
.L_x_21:
[----:B-1----:R-:W-:Y:S01]  /*1c40*/  ULEA UR8, UR7, UR5, 0x3 ;  /* 0x0000000507087291 */ /* 0x002fe2000f8e18ff */
[----:B------:R-:W-:Y:S01]  /*1c50*/  SHF.L.U32 R4, R16, 0x1f, RZ ;  /* 0x0000001f10047819 */ /* 0x000fe200000006ff */
[----:B------:R-:W-:Y:S01]  /*1c60*/  @!P1 SYNCS.ARRIVE.TRANS64.A1T0 RZ, [UR5+0x1c8], RZ ;  /* 0x0001c8ffffff99a7 */ /* 0x000fe20008100005 */
[----:B------:R-:W-:-:S06]  /*1c70*/  UISETP.GT.AND UP0, UPT, UR21, UR15, UPT ;  /* 0x0000000f1500728c */ /* 0x000fcc000bf04270 */
[----:B----4-:R1:W4:Y:S03]  /*1c80*/  SYNCS.PHASECHK.TRANS64.TRYWAIT P0, [UR8+0xd0], R4 ;  /* 0x0000d004ff0075a7 */ /* 0x0103260008001108 */
[----:B------:R-:W-:Y:S05]  /*1c90*/  BRA.U !UP0, `(.L_x_27) ;  /* 0x0000000108ac7547 */ /* 0x000fea000b800000 */
[----:B------:R-:W-:Y:S01]  /*1ca0*/  UIADD3 UR24, UPT, UPT, UR13, UR25, URZ ;  /* 0x000000190d187290 */ /* 0x000fe2000fffe0ff */
[----:B------:R-:W-:-:S11]  /*1cb0*/  UMOV UR32, UR7 ;  /* 0x0000000700207c82 */ /* 0x000fd60008000000 */
.L_x_32:
[----:B-1----:R-:W-:Y:S01]  /*1cc0*/  ULEA UR17, UR32, UR5, 0x3 ;  /* 0x0000000520117291 */ /* 0x002fe2000f8e18ff */
[----:B----4-:R-:W-:Y:S01]  /*1cd0*/  @!P5 MOV R5, 0x2200 ;  /* 0x000022000005d802 */ /* 0x010fe20000000f00 */
[----:B----4-:R-:W-:Y:S10]  /*1ce0*/  @P0 BRA `(.L_x_28) ;  /* 0x00000000000c0947 */ /* 0x010ff40003800000 */
[----:B------:R-:W-:-:S04]  /*1cf0*/  SHF.L.U32 R7, R16, 0x1f, RZ ;  /* 0x0000001f10077819 */ /* 0x000fc800000006ff */
[----:B------:R-:W4:Y:S02]  /*1d00*/  SYNCS.PHASECHK.TRANS64.TRYWAIT P0, [UR17+0xd0], R7 ;  /* 0x0000d007ff0075a7 */ /* 0x000f240008001111 */
[----:B----4-:R-:W-:Y:S05]  /*1d10*/  @!P0 BRA `(.L_x_29) ;  /* 0x0000004c00348947 */ /* 0x010fea0003800000 */
.L_x_28:
[----:B------:R4:W-:Y:S01]  /*1d20*/  @!P5 SYNCS.ARRIVE.TRANS64 RZ, [UR17], R5 ;  /* 0x00000005ffffd9a7 */ /* 0x0009e20008000011 */
[----:B------:R-:W-:Y:S04]  /*1d30*/  BSSY.RECONVERGENT B0, `(.L_x_30) ;  /* 0x0000003000007945 */ /* 0x000fe80003800200 */
[----:B------:R-:W-:Y:S05]  /*1d40*/  @P4 BRA `(.L_x_31) ;  /* 0x0000000000044947 */ /* 0x000fea0003800000 */
[----:B------:R-:W-:Y:S05]  /*1d50*/  BPT.TRAP 0x1 ;  /* 0x000000040000795c */ /* 0x000fea0000300000 */
.L_x_31:
[----:B------:R-:W-:Y:S05]  /*1d60*/  BSYNC.RECONVERGENT B0 ;  /* 0x0000000000007941 */ /* 0x000fea0003800200 */
.L_x_30:
        /* <DEDUP_REMOVED lines=10> */
[----:B------:R-:W-:Y:S01]  /*1e10*/  UIADD3 UR16, UPT, UPT, UR16, 0x1380, URZ ;  /* 0x0000138010107890 */ /* 0x000fe2000fffe0ff */
[----:B-1----:R-:W-:Y:S01]  /*1e20*/  SHF.L.U32 R4, R16, 0x1f, RZ ;  /* 0x0000001f10047819 */ /* 0x002fe200000006ff */
[----:B------:R-:W-:Y:S02]  /*1e30*/  UIADD3.X UR31, UPT, UPT, URZ, UR23, URZ, UP1, !UPT ;  /* 0x00000017ff1f7290 */ /* 0x000fe40008ffe4ff */
[----:B------:R-:W-:Y:S01]  /*1e40*/  UIADD3.X UR29, UPT, UPT, URZ, UR23, URZ, UP0, !UPT ;  /* 0x00000017ff1d7290 */ /* 0x000fe200087fe4ff */
[----:B------:R1:W1:Y:S01]  /*1e50*/  SYNCS.PHASECHK.TRANS64.TRYWAIT P0, [UR8+0xd0], R4 ;  /* 0x0000d004ff0075a7 */ /* 0x0002620008001108 */
[----:B------:R-:W-:Y:S01]  /*1e60*/  ULEA UR8, UR32, UR5, 0x9 ;  /* 0x0000000520087291 */ /* 0x000fe2000f8e48ff */
[----:B------:R-:W-:Y:S01]  /*1e70*/  UMOV UR26, 0x0 ;  /* 0x00000000001a7882 */ /* 0x000fe20000000000 */
[----:B------:R-:W-:-:S02]  /*1e80*/  UMOV UR27, 0x10000000 ;  /* 0x10000000001b7882 */ /* 0x000fc40000000000 */
[----:B------:R-:W-:Y:S01]  /*1e90*/  UIADD3 UR8, UPT, UPT, UR8, 0x35380, URZ ;  /* 0x0003538008087890 */ /* 0x000fe2000fffe0ff */
[----:B------:R-:W-:Y:S01]  /*1ea0*/  UMOV UR19, UR35 ;  /* 0x0000002300137c82 */ /* 0x000fe20008000000 */
[----:B------:R-:W-:Y:S01]  /*1eb0*/  UMOV UR20, UR36 ;  /* 0x0000002400147c82 */ /* 0x000fe20008000000 */
[----:B------:R-:W-:Y:S01]  /*1ec0*/  UMOV UR12, UR36 ;  /* 0x00000024000c7c82 */ /* 0x000fe20008000000 */
[----:B------:R-:W-:Y:S01]  /*1ed0*/  UMOV UR9, UR17 ;  /* 0x0000001100097c82 */ /* 0x000fe20008000000 */
[----:B------:R-:W-:Y:S01]  /*1ee0*/  UMOV UR10, UR18 ;  /* 0x00000012000a7c82 */ /* 0x000fe20008000000 */
[----:B------:R1:W-:Y:S01]  /*1ef0*/  UTMALDG.3D [UR16], [UR30], desc[UR26] ;  /* 0x00001a101e0075b4 */ /* 0x0003e20008011000 */
[----:B------:R-:W-:Y:S01]  /*1f00*/  UIADD3 UR25, UPT, UPT, UR25, 0x1, URZ ;  /* 0x0000000119197890 */ /* 0x000fe2000fffe0ff */
[----:B------:R-:W-:-:S03]  /*1f10*/  UMOV UR32, UR7 ;  /* 0x0000000700207c82 */ /* 0x000fc60008000000 */
[----:B------:R-:W-:Y:S01]  /*1f20*/  UISETP.NE.AND UP0, UPT, UR25, UR24, UPT ;  /* 0x000000181900728c */ /* 0x000fe2000bf05270 */
[----:B------:R1:W-:Y:S08]  /*1f30*/  UTMALDG.3D [UR8], [UR28], desc[UR26] ;  /* 0x00001a081c0075b4 */ /* 0x0003f00008011000 */
[----:B------:R-:W-:Y:S05]  /*1f40*/  BRA.U UP0, `(.L_x_32) ;  /* 0xfffffffd005c7547 */ /* 0x000fea000b83ffff */
.L_x_27:
[C---:B------:R-:W-:Y:S01]  /*1f50*/  LEA R8, R15.reuse, UR5, 0x3 ;  /* 0x000000050f087c11 */ /* 0x040fe2000f8e18ff */
[----:B------:R-:W-:Y:S01]  /*1f60*/  NOP ;  /* 0x0000000000007918 */ /* 0x000fe20000000000 */
[----:B----4-:R-:W-:Y:S02]  /*1f70*/  SHF.L.U32 R5, R14, 0x1f, RZ ;  /* 0x0000001f0e057819 */ /* 0x010fe400000006ff */
[----:B-1----:R-:W-:Y:S02]  /*1f80*/  LEA R4, R15, UR5, 0x4 ;  /* 0x000000050f047c11 */ /* 0x002fe4000f8e20ff */
[----:B------:R-:W1:Y:S02]  /*1f90*/  SYNCS.PHASECHK.TRANS64.TRYWAIT P0, [R8+URZ+0x1d0], R5 ;  /* 0x0001d005080075a7 */ /* 0x000e6400080011ff */
[----:B-1----:R-:W-:Y:S05]  /*1fa0*/  @!P0 BRA `(.L_x_33) ;  /* 0x0000004800a88947 */ /* 0x002fea0003800000 */
.L_x_123:
[----:B-1----:R-:W1:Y:S01]  /*1fb0*/  LDS.128 R4, [R4+0x260] ;  /* 0x0002600004047984 */ /* 0x002e620000000c00 */
[----:B---3--:R-:W-:Y:S01]  /*1fc0*/  ISETP.GE.AND P0, PT, R2, 0x1, PT ;  /* 0x000000010200780c */ /* 0x008fe20003f06270 */
[----:B------:R-:W-:Y:S01]  /*1fd0*/  VIADD R8, R8, 0x1e0 ;  /* 0x000001e008087836 */ /* 0x000fe20000000000 */
[----:B------:R-:W-:Y:S01]  /*1fe0*/  @!PT LDS RZ, [RZ] ;  /* 0x00000000fffff984 */ /* 0x000fe20000000800 */
[----:B------:R-:W-:Y:S01]  /*1ff0*/  @!PT LDS RZ, [RZ] ;  /* 0x00000000fffff984 */ /* 0x000fe20000000800 */
[----:B------:R-:W-:Y:S01]  /*2000*/  @!PT LDS RZ, [RZ] ;  /* 0x00000000fffff984 */ /* 0x000fe20000000800 */
[----:B------:R-:W-:Y:S01]  /*2010*/  @!PT LDS RZ, [RZ] ;  /* 0x00000000fffff984 */ /* 0x000fe20000000800 */
[----:B------:R3:W-:Y:S06]  /*2020*/  MEMBAR.ALL.CTA ;  /* 0x0000000000007992 */ /* 0x0007ec0000008000 */
[----:B---3--:R-:W3:Y:S01]  /*2030*/  FENCE.VIEW.ASYNC.S ;  /* 0x00000000000073c6 */ /* 0x008ee20000000000 */
[----:B------:R-:W-:-:S04]  /*2040*/  PRMT R8, RZ, 0x654, R8 ;  /* 0x00000654ff087816 */ /* 0x000fc80000000008 */
[----:B---3--:R3:W-:Y:S01]  /*2050*/  SYNCS.ARRIVE.TRANS64.RED.A1T0 RZ, [R8+URZ], RZ ;  /* 0x000000ff08ff79a7 */ /* 0x0087e200081004ff */
[----:B-1----:R-:W-:-:S13]  /*2060*/  LOP3.LUT P2, RZ, R6, 0x1, RZ, 0xc0, !PT ;  /* 0x0000000106ff7812 */ /* 0x002fda000784c0ff */
[----:B------:R-:W-:Y:S01]  /*2070*/  @P2 SHF.R.U32.HI R9, RZ, 0x10, R5 ;  /* 0x00000010ff092819 */ /* 0x000fe20000011605 */
[----:B------:R-:W-:Y:S01]  /*2080*/  VOTEU.ANY UP0, P2 ;  /* 0x0000000000ff7886 */ /* 0x000fe20001000100 */
[----:B------:R-:W-:Y:S02]  /*2090*/  @P2 MOV R11, R4 ;  /* 0x00000004000b2202 */ /* 0x000fe40000000f00 */
[----:B------:R-:W-:Y:S02]  /*20a0*/  @P2 R2UR.BROADCAST UR8, R9 ;  /* 0x00000000090822ca */ /* 0x000fe400008e0000 */
[----:B------:R-:W-:-:S11]  /*20b0*/  @P2 LOP3.LUT R0, R5, 0xffff, RZ, 0xc0, !PT ;  /* 0x0000ffff05002812 */ /* 0x000fd600078ec0ff */
[----:B------:R-:W-:Y:S01]  /*20c0*/  @UP0 UMOV UR36, UR8 ;  /* 0x0000000800240c82 */ /* 0x000fe20008000000 */
[----:B---3--:R-:W-:Y:S05]  /*20d0*/  @!P0 BRA `(.L_x_34) ;  /* 0x0000000000b88947 */ /* 0x008fea0003800000 */
[----:B------:R-:W2:Y:S01]  /*20e0*/  LDC.64 R6, c[0x0][0xb18] ;  /* 0x0002c600ff067b82 */ /* 0x000ea20000000a00 */
[----:B------:R-:W-:-:S07]  /*20f0*/  ISETP.NE.AND P3, PT, R2, 0x1, PT ;  /* 0x000000010200780c */ /* 0x000fce0003f65270 */
[----:B------:R-:W1:Y:S08]  /*2100*/  LDC.64 R8, c[0x0][0xb10] ;  /* 0x0002c400ff087b82 */ /* 0x000e700000000a00 */
[----:B------:R-:W3:Y:S08]  /*2110*/  LDC R17, c[0x0][0xb20] ;  /* 0x0002c800ff117b82 */ /* 0x000ef00000000800 */
[----:B------:R-:W4:Y:S01]  /*2120*/  LDC R18, c[0x0][0xb0c] ;  /* 0x0002c300ff127b82 */ /* 0x000f220000000800 */
[----:B--2---:R-:W-:Y:S01]  /*2130*/  IMAD.HI.U32 R22, R10, R7, RZ ;  /* 0x000000070a167227 */ /* 0x004fe200078e00ff */
[----:B------:R-:W-:-:S06]  /*2140*/  ISETP.NE.AND P0, PT, R6, 0x1, PT ;  /* 0x000000010600780c */ /* 0x000fcc0003f05270 */
[----:B------:R-:W2:Y:S01]  /*2150*/  LDC.64 R4, c[0x0][0xb28] ;  /* 0x0002ca00ff047b82 */ /* 0x000ea20000000a00 */
[----:B-1----:R-:W-:-:S04]  /*2160*/  IMAD.HI.U32 R20, R3, R8, RZ ;  /* 0x0000000803147227 */ /* 0x002fc800078e00ff */
[----:B------:R-:W-:Y:S01]  /*2170*/  IMAD.HI.U32 R24, R11, R8, RZ ;  /* 0x000000080b187227 */ /* 0x000fe200078e00ff */
[----:B------:R-:W-:Y:S02]  /*2180*/  SHF.R.U32.HI R20, RZ, R9, R20 ;  /* 0x00000009ff147219 */ /* 0x000fe40000011614 */
[----:B---3--:R-:W-:Y:S01]  /*2190*/  SHF.R.U32.HI R19, RZ, R17, R22 ;  /* 0x00000011ff137219 */ /* 0x008fe20000011616 */
[----:B------:R-:W-:Y:S01]  /*21a0*/  IMAD.HI.U32 R22, R0, R7, RZ ;  /* 0x0000000700167227 */ /* 0x000fe200078e00ff */
[----:B------:R-:W-:Y:S02]  /*21b0*/  SHF.R.U32.HI R24, RZ, R9, R24 ;  /* 0x00000009ff187219 */ /* 0x000fe40000011618 */
[----:B------:R-:W-:Y:S02]  /*21c0*/  SEL R19, R10, R19, !P0 ;  /* 0x000000130a137207 */ /* 0x000fe40004000000 */
[----:B------:R-:W-:Y:S02]  /*21d0*/  SHF.R.U32.HI R17, RZ, R17, R22 ;  /* 0x00000011ff117219 */ /* 0x000fe40000011616 */
[----:B----4-:R-:W-:-:S02]  /*21e0*/  ISETP.NE.AND P1, PT, R18, 0x1, PT ;  /* 0x000000011200780c */ /* 0x010fc40003f25270 */
[----:B------:R-:W-:Y:S02]  /*21f0*/  SEL R17, R0, R17, !P0 ;  /* 0x0000001100117207 */ /* 0x000fe40004000000 */
[----:B------:R-:W-:Y:S02]  /*2200*/  SEL R21, R3, R20, !P1 ;  /* 0x0000001403157207 */ /* 0x000fe40004800000 */
[----:B------:R-:W-:Y:S01]  /*2210*/  SEL R7, R11, R24, !P1 ;  /* 0x000000180b077207 */ /* 0x000fe20004800000 */
[----:B--2---:R-:W-:Y:S01]  /*2220*/  IMAD.HI.U32 R20, R19, R4, RZ ;  /* 0x0000000413147227 */ /* 0x004fe200078e00ff */
[----:B------:R-:W-:-:S03]  /*2230*/  IADD3 R9, PT, PT, -R17, RZ, RZ ;  /* 0x000000ff11097210 */ /* 0x000fc60007ffe1ff */
[----:B------:R-:W-:Y:S01]  /*2240*/  IMAD.HI.U32 R8, R21, R4, RZ ;  /* 0x0000000415087227 */ /* 0x000fe200078e00ff */
[----:B------:R-:W-:-:S03]  /*2250*/  @P3 SHF.R.U32.HI R19, RZ, R5, R20 ;  /* 0x00000005ff133219 */ /* 0x000fc60000011614 */
[----:B------:R-:W-:Y:S01]  /*2260*/  IMAD R0, R6, R9, R0 ;  /* 0x0000000906007224 */ /* 0x000fe200078e0200 */
        /* <DEDUP_REMOVED lines=8> */
[----:B------:R-:W-:-:S04]  /*22f0*/  @!P0 IMAD.HI.U32 R20, R7, R4, RZ ;  /* 0x0000000407148227 */ /* 0x000fc800078e00ff */
[----:B------:R-:W-:Y:S01]  /*2300*/  IMAD.MOV R4, RZ, RZ, -R8 ;  /* 0x000000ffff047224 */ /* 0x000fe200078e0a08 */
[----:B------:R-:W-:-:S03]  /*2310*/  @!P0 SHF.R.U32.HI R20, RZ, R5, R20 ;  /* 0x00000005ff148219 */ /* 0x000fc60000011614 */
[----:B------:R-:W-:Y:S01]  /*2320*/  IMAD R4, R2, R4, R17 ;  /* 0x0000000402047224 */ /* 0x000fe200078e0211 */
[----:B------:R-:W-:-:S05]  /*2330*/  @!P0 SEL R5, R7, R20, !P3 ;  /* 0x0000001407058207 */ /* 0x000fca0005800000 */
[--C-:B------:R-:W-:Y:S02]  /*2340*/  @!P0 IMAD.IADD R8, R8, 0x1, -R5.reuse ;  /* 0x0000000108088824 */ /* 0x100fe400078e0a05 */
[----:B------:R-:W-:Y:S01]  /*2350*/  @!P0 IMAD R5, R4, R21, R5 ;  /* 0x0000001504058224 */ /* 0x000fe200078e0205 */
[----:B------:R-:W-:Y:S01]  /*2360*/  IADD3 R4, PT, PT, -R7, RZ, RZ ;  /* 0x000000ff07047210 */ /* 0x000fe20007ffe1ff */
[----:B------:R-:W-:Y:S02]  /*2370*/  @!P0 IMAD R17, R2, R8, R7 ;  /* 0x0000000802118224 */ /* 0x000fe400078e0207 */
[----:B------:R-:W-:Y:S02]  /*2380*/  @!P0 IMAD.MOV.U32 R7, RZ, RZ, R5 ;  /* 0x000000ffff078224 */ /* 0x000fe400078e0005 */
[----:B------:R-:W-:Y:S02]  /*2390*/  IMAD R4, R18, R4, R11 ;  /* 0x0000000412047224 */ /* 0x000fe400078e020b */
[----:B------:R-:W-:-:S02]  /*23a0*/  IMAD R0, R17, R6, R0 ;  /* 0x0000000611007224 */ /* 0x000fc400078e0200 */
[----:B------:R-:W-:Y:S02]  /*23b0*/  IMAD R11, R7, R18, R4 ;  /* 0x00000012070b7224 */ /* 0x000fe400078e0204 */
.L_x_34:
[----:B------:R-:W1:Y:S02]  /*23c0*/  LDCU UR8, c[0x0][0xb30] ;  /* 0x00016600ff0877ac */ /* 0x000e640008000800 */
[----:B-1----:R-:W-:-:S09]  /*23d0*/  UISETP.NE.AND UP0, UPT, UR8, 0x1, UPT ;  /* 0x000000010800788c */ /* 0x002fd2000bf05270 */
[----:B------:R-:W-:Y:S05]  /*23e0*/  BRA.U UP0, `(.L_x_35) ;  /* 0x0000000100407547 */ /* 0x000fea000b800000 */
[----:B------:R-:W1:Y:S08]  /*23f0*/  LDC.64 R6, c[0x0][0xb10] ;  /* 0x0002c400ff067b82 */ /* 0x000e700000000a00 */
[----:B------:R-:W3:Y:S08]  /*2400*/  LDC.64 R4, c[0x0][0xb18] ;  /* 0x0002c600ff047b82 */ /* 0x000ef00000000a00 */
[----:B------:R-:W4:Y:S08]  /*2410*/  LDC R8, c[0x0][0xb20] ;  /* 0x0002c800ff087b82 */ /* 0x000f300000000800 */
[----:B------:R-:W2:Y:S01]  /*2420*/  LDC R18, c[0x0][0xb0c] ;  /* 0x0002c300ff127b82 */ /* 0x000ea20000000800 */
[----:B-1----:R-:W-:-:S05]  /*2430*/  IMAD.HI.U32 R6, R11, R6, RZ ;  /* 0x000000060b067227 */ /* 0x002fca00078e00ff */
[----:B------:R-:W-:Y:S01]  /*2440*/  SHF.R.U32.HI R6, RZ, R7, R6 ;  /* 0x00000007ff067219 */ /* 0x000fe20000011606 */
[----:B---3--:R-:W-:Y:S01]  /*2450*/  IMAD.HI.U32 R5, R0, R5, RZ ;  /* 0x0000000500057227 */ /* 0x008fe200078e00ff */
[----:B------:R-:W-:-:S04]  /*2460*/  ISETP.NE.AND P0, PT, R4, 0x1, PT ;  /* 0x000000010400780c */ /* 0x000fc80003f05270 */
[----:B----4-:R-:W-:-:S04]  /*2470*/  SHF.R.U32.HI R5, RZ, R8, R5 ;  /* 0x00000008ff057219 */ /* 0x010fc80000011605 */
[----:B------:R-:W-:Y:S02]  /*2480*/  SEL R5, R0, R5, !P0 ;  /* 0x0000000500057207 */ /* 0x000fe40004000000 */
[----:B--2---:R-:W-:-:S04]  /*2490*/  ISETP.NE.AND P1, PT, R18, 0x1, PT ;  /* 0x000000011200780c */ /* 0x004fc80003f25270 */
[----:B------:R-:W-:-:S05]  /*24a0*/  SEL R6, R11, R6, !P1 ;  /* 0x000000060b067207 */ /* 0x000fca0004800000 */
[----:B------:R-:W-:Y:S02]  /*24b0*/  IMAD.IADD R7, R5, 0x1, -R6 ;  /* 0x0000000105077824 */ /* 0x000fe400078e0a06 */
[----:B------:R-:W-:Y:S02]  /*24c0*/  IMAD.IADD R5, R6, 0x1, -R5 ;  /* 0x0000000106057824 */ /* 0x000fe400078e0a05 */
[----:B------:R-:W-:Y:S02]  /*24d0*/  IMAD R11, R7, R18, R11 ;  /* 0x00000012070b7224 */ /* 0x000fe400078e020b */
[----:B------:R-:W-:-:S07]  /*24e0*/  IMAD R0, R5, R4, R0 ;  /* 0x0000000405007224 */ /* 0x000fce00078e0200 */
.L_x_35:
[----:B------:R-:W-:Y:S01]  /*24f0*/  VIADD R15, R15, 0x1 ;  /* 0x000000010f0f7836 */ /* 0x000fe20000000000 */
[----:B------:R-:W-:Y:S01]  /*2500*/  PLOP3.LUT P1, PT, PT, PT, PT, 0x80, 0x8 ;  /* 0x000000000008781c */ /* 0x000fe20003f2f070 */
[----:B------:R-:W-:Y:S02]  /*2510*/  IMAD.IADD R43, R11, 0x1, R40 ;  /* 0x000000010b2b7824 */ /* 0x000fe400078e0228 */
[----:B------:R-:W-:Y:S01]  /*2520*/  IMAD.IADD R41, R0, 0x1, R29 ;  /* 0x0000000100297824 */ /* 0x000fe200078e021d */
[----:B------:R-:W-:-:S04]  /*2530*/  ISETP.NE.AND P0, PT, R15, 0x2, PT ;  /* 0x000000020f00780c */ /* 0x000fc80003f05270 */
[----:B------:R-:W-:Y:S02]  /*2540*/  SEL R5, RZ, 0x1, P0 ;  /* 0x00000001ff057807 */ /* 0x000fe40000000000 */
[----:B------:R-:W-:Y:S02]  /*2550*/  SEL R15, R15, RZ, P0 ;  /* 0x000000ff0f0f7207 */ /* 0x000fe40000000000 */
[----:B------:R-:W-:Y:S01]  /*2560*/  LOP3.LUT R14, R14, R5, RZ, 0x3c, !PT ;  /* 0x000000050e0e7212 */ /* 0x000fe200078e3cff */
[----:B------:R-:W-:Y:S06]  /*2570*/  @P2 BRA `(.L_x_36) ;  /* 0xfffffff000982947 */ /* 0x000fec000383ffff */
[----:B------:R-:W-:Y:S01]  /*2580*/  UIADD3 UR5, UPT, UPT, UR5, 0xd0, URZ ;  /* 0x000000d005057890 */ /* 0x000fe2000fffe0ff */
[----:B--2---:R-:W-:-:S03]  /*2590*/  SHF.L.U32 R3, R16, 0x1f, RZ ;  /* 0x0000001f10037819 */ /* 0x004fc600000006ff */
[----:B------:R-:W-:-:S09]  /*25a0*/  ULEA UR4, UR7, UR5, 0x3 ;  /* 0x0000000507047291 */ /* 0x000fd2000f8e18ff */
[----:B------:R-:W1:Y:S02]  /*25b0*/  SYNCS.PHASECHK.TRANS64.TRYWAIT P0, [UR4], R3 ;  /* 0x00000003ff0075a7 */ /* 0x000e640008001104 */
[----:B-1----:R-:W-:Y:S05]  /*25c0*/  @!P0 BRA `(.L_x_37) ;  /* 0x0000004400348947 */ /* 0x002fea0003800000 */
.L_x_125:
[----:B------:R-:W-:-:S04]  /*25d0*/  UIADD3 UR6, UPT, UPT, UR7, 0x1, URZ ;  /* 0x0000000107067890 */ /* 0x000fc8000fffe0ff */
[----:B------:R-:W-:-:S04]  /*25e0*/  UISETP.NE.AND UP0, UPT, UR6, 0x1a, UPT ;  /* 0x0000001a0600788c */ /* 0x000fc8000bf05270 */
[----:B------:R-:W-:Y:S02]  /*25f0*/  USEL UR7, URZ, 0x1, UP0 ;  /* 0x00000001ff077887 */ /* 0x000fe40008000000 */
[----:B------:R-:W-:-:S04]  /*2600*/  USEL UR6, UR6, URZ, UP0 ;  /* 0x000000ff06067287 */ /* 0x000fc80008000000 */
[----:B------:R-:W-:Y:S01]  /*2610*/  ULEA UR4, UR6, UR5, 0x3 ;  /* 0x0000000506047291 */ /* 0x000fe2000f8e18ff */
[----:B------:R-:W-:-:S04]  /*2620*/  LOP3.LUT R2, R16, UR7, RZ, 0x3c, !PT ;  /* 0x0000000710027c12 */ /* 0x000fc8000f8e3cff */
[----:B-1----:R-:W-:-:S04]  /*2630*/  SHF.L.U32 R3, R2, 0x1f, RZ ;  /* 0x0000001f02037819 */ /* 0x002fc800000006ff */
[----:B------:R-:W1:Y:S02]  /*2640*/  SYNCS.PHASECHK.TRANS64.TRYWAIT P0, [UR4], R3 ;  /* 0x00000003ff0075a7 */ /* 0x000e640008001104 */
[----:B-1----:R-:W-:Y:S05]  /*2650*/  @!P0 BRA `(.L_x_38) ;  /* 0x0000004400288947 */ /* 0x002fea0003800000 */
.L_x_127:
        /* <DEDUP_REMOVED lines=9> */
.L_x_129:
        /* <DEDUP_REMOVED lines=9> */
.L_x_131:
        /* <DEDUP_REMOVED lines=9> */
.L_x_133:
        /* <DEDUP_REMOVED lines=9> */
.L_x_135:
        /* <DEDUP_REMOVED lines=9> */
.L_x_137:
        /* <DEDUP_REMOVED lines=9> */
.L_x_139:
        /* <DEDUP_REMOVED lines=9> */
.L_x_141:
        /* <DEDUP_REMOVED lines=9> */
.L_x_143:
        /* <DEDUP_REMOVED lines=9> */
.L_x_145:
        /* <DEDUP_REMOVED lines=9> */
.L_x_147:
        /* <DEDUP_REMOVED lines=9> */
.L_x_149:
        /* <DEDUP_REMOVED lines=9> */
.L_x_151:
        /* <DEDUP_REMOVED lines=9> */
.L_x_153:
        /* <DEDUP_REMOVED lines=9> */
.L_x_155:
        /* <DEDUP_REMOVED lines=9> */
.L_x_157:
        /* <DEDUP_REMOVED lines=9> */
.L_x_159:
        /* <DEDUP_REMOVED lines=9> */
.L_x_161:
        /* <DEDUP_REMOVED lines=9> */
.L_x_163:
        /* <DEDUP_REMOVED lines=9> */
.L_x_165:
        /* <DEDUP_REMOVED lines=9> */
.L_x_167:
        /* <DEDUP_REMOVED lines=9> */
.L_x_169:
        /* <DEDUP_REMOVED lines=9> */
.L_x_171:
        /* <DEDUP_REMOVED lines=9> */
.L_x_173:
[----:B------:R-:W-:-:S04]  /*3350*/  UIADD3 UR6, UPT, UPT, UR6, 0x1, URZ ;  /* 0x0000000106067890 */ /* 0x000fc8000fffe0ff */
[----:B------:R-:W-:-:S04]  /*3360*/  UISETP.NE.AND UP0, UPT, UR6, 0x1a, UPT ;  /* 0x0000001a0600788c */ /* 0x000fc8000bf05270 */
[----:B------:R-:W-:Y:S02]  /*3370*/  USEL UR4, URZ, 0x1, UP0 ;  /* 0x00000001ff047887 */ /* 0x000fe40008000000 */
[----:B------:R-:W-:-:S04]  /*3380*/  USEL UR6, UR6, URZ, UP0 ;  /* 0x000000ff06067287 */ /* 0x000fc80008000000 */
[----:B------:R-:W-:Y:S01]  /*3390*/  ULEA UR6, UR6, UR5, 0x3 ;  /* 0x0000000506067291 */ /* 0x000fe2000f8e18ff */
[----:B-1----:R-:W-:-:S04]  /*33a0*/  LOP3.LUT R3, R2, UR4, RZ, 0x3c, !PT ;  /* 0x0000000402037c12 */ /* 0x002fc8000f8e3cff */
[----:B------:R-:W-:Y:S01]  /*33b0*/  SHF.L.U32 R3, R3, 0x1f, RZ ;  /* 0x0000001f03037819 */ /* 0x000fe200000006ff */
[----:B------:R-:W-:-:S07]  /*33c0*/  IMAD.U32 R0, RZ, RZ, UR6 ;  /* 0x00000006ff007e24 */ /* 0x000fce000f8e00ff */
.L_x_62:
[----:B-1----:R1:W2:Y:S02]  /*33d0*/  SYNCS.PHASECHK.TRANS64.TRYWAIT P0, [R0+URZ], R3 ;  /* 0x00000003000075a7 */ /* 0x0022a400080011ff */
[----:B--2---:R-:W-:Y:S05]  /*33e0*/  @!P0 NANOSLEEP.SYNCS 0x989680 ;  /* 0x009896800000895d */ /* 0x004fea0003900000 */
[----:B------:R-:W2:Y:S02]  /*33f0*/  @!P0 SYNCS.PHASECHK.TRANS64 P0, [R0+URZ], R3 ;  /* 0x00000003000085a7 */ /* 0x000ea400080010ff */
[----:B--2---:R-:W-:Y:S05]  /*3400*/  @P0 EXIT ;  /* 0x000000000000094d */ /* 0x004fea0003800000 */
[----:B------:R-:W-:Y:S05]  /*3410*/  BRA `(.L_x_62) ;  /* 0xfffffffc00ec7947 */ /* 0x000fea000383ffff */
.L_x_18:
[----:B------:R-:W-:-:S04]  /*3420*/  UISETP.NE.AND UP1, UPT, UR4, URZ, UPT ;  /* 0x000000ff0400728c */ /* 0x000fc8000bf25270 */
[----:B------:R-:W-:-:S09]  /*3430*/  UISETP.NE.OR UP1, UPT, UR8, 0x1, UP1 ;  /* 0x000000010800788c */ /* 0x000fd20008f25670 */
[----:B------:R-:W-:Y:S05]  /*3440*/  BRA.U UP1, `(.L_x_63) ;  /* 0x0000000501487547 */ /* 0x000fea000b800000 */
[----:B------:R-:W-:Y:S01]  /*3450*/  ISETP.NE.AND P2, PT, R0, RZ, PT ;  /* 0x000000ff0000720c */ /* 0x000fe20003f45270 */
[----:B------:R-:W-:Y:S01]  /*3460*/  IMAD.MOV.U32 R12, RZ, RZ, 0x1 ;  /* 0x00000001ff0c7424 */ /* 0x000fe200078e00ff */
[----:B------:R-:W-:Y:S02]  /*3470*/  CS2R R10, SRZ ;  /* 0x00000000000a7805 */ /* 0x000fe4000001ff00 */
[----:B------:R-:W-:Y:S01]  /*3480*/  CS2R R8, SRZ ;  /* 0x0000000000087805 */ /* 0x000fe2000001ff00 */
[----:B------:R-:W-:Y:S01]  /*3490*/  UMOV UR6, 0x400 ;  /* 0x0000040000067882 */ /* 0x000fe20000000000 */
[----:B------:R-:W-:Y:S01]  /*34a0*/  UMOV UR7, URZ ;  /* 0x000000ff00077c82 */ /* 0x000fe20008000000 */
[----:B------:R-:W-:-:S12]  /*34b0*/  ULEA UR6, UR4, UR6, 0x18 ;  /* 0x0000000604067291 */ /* 0x000fd8000f8ec0ff */
.L_x_67:
[----:B---3--:R-:W-:Y:S02]  /*34c0*/  LEA R2, R8, UR6, 0x3 ;  /* 0x0000000608027c11 */ /* 0x008fe4000f8e18ff */
[----:B------:R-:W-:-:S03]  /*34d0*/  SHF.L.U32 R5, R9, 0x1f, RZ ;  /* 0x0000001f09057819 */ /* 0x000fc600000006ff */
[----:B------:R-:W-:Y:S01]  /*34e0*/  VIADD R4, R2, 0x240 ;  /* 0x0000024002047836 */ /* 0x000fe20000000000 */
[----:B------:R-:W1:Y:S02]  /*34f0*/  SYNCS.PHASECHK.TRANS64.TRYWAIT P0, [R2+URZ+0x230], R5 ;  /* 0x00023005020075a7 */ /* 0x000e6400080011ff */
[----:B-1----:R-:W-:Y:S05]  /*3500*/  @!P0 BRA `(.L_x_64) ;  /* 0x0000003c00bc8947 */ /* 0x002fea0003800000 */
.L_x_174:
[----:B------:R-:W-:Y:S01]  /*3510*/  ULEA UR5, UR7, UR6, 0x3 ;  /* 0x0000000607057291 */ /* 0x000fe2000f8e18ff */
[----:B------:R-:W-:Y:S02]  /*3520*/  PRMT R4, RZ, 0x654, R4 ;  /* 0x00000654ff047816 */ /* 0x000fe40000000004 */
[----:B-1----:R-:W-:Y:S01]  /*3530*/  SHF.L.U32 R5, R12, 0x1f, RZ ;  /* 0x0000001f0c057819 */ /* 0x002fe200000006ff */
[----:B------:R-:W-:Y:S01]  /*3540*/  UIADD3 UR4, UPT, UPT, UR5, 0x1d0, URZ ;  /* 0x000001d005047890 */ /* 0x000fe2000fffe0ff */
[----:B------:R1:W-:Y:S05]  /*3550*/  SYNCS.ARRIVE.TRANS64.RED.A1T0 RZ, [R4+URZ], RZ ;  /* 0x000000ff04ff79a7 */ /* 0x0003ea00081004ff */
[----:B------:R-:W-:Y:S01]  /*3560*/  IMAD.U32 R7, RZ, RZ, UR4 ;  /* 0x00000004ff077e24 */ /* 0x000fe2000f8e00ff */
[----:B------:R-:W2:Y:S04]  /*3570*/  SYNCS.PHASECHK.TRANS64.TRYWAIT P0, [UR5+0x1e0], R5 ;  /* 0x0001e005ff0075a7 */ /* 0x000ea80008001105 */
[----:B------:R-:W-:Y:S01]  /*3580*/  PRMT R6, R0, 0x654, R7 ;  /* 0x0000065400067816 */ /* 0x000fe20000000007 */
[----:B-1----:R-:W-:Y:S01]  /*3590*/  @!P2 IMAD.MOV.U32 R4, RZ, RZ, 0x10 ;  /* 0x00000010ff04a424 */ /* 0x002fe200078e00ff */
[----:B--2---:R-:W-:Y:S06]  /*35a0*/  @!P0 BRA `(.L_x_65) ;  /* 0x0000003c00a88947 */ /* 0x004fec0003800000 */
.L_x_176:
[----:B------:R-:W-:Y:S01]  /*35b0*/  ULEA UR4, UR7, UR6, 0x4 ;  /* 0x0000000607047291 */ /* 0x000fe2000f8e20ff */
[----:B------:R-:W-:Y:S01]  /*35c0*/  SEL R3, R6, R3, !P2 ;  /* 0x0000000306037207 */ /* 0x000fe20005000000 */
[----:B------:R-:W-:Y:S01]  /*35d0*/  UIADD3 UR5, UPT, UPT, UR5, 0x1d0, URZ ;  /* 0x000001d005057890 */ /* 0x000fe2000fffe0ff */
[----:B-1----:R-:W-:Y:S01]  /*35e0*/  LEA R2, R11, UR6, 0x3 ;  /* 0x000000060b027c11 */ /* 0x002fe2000f8e18ff */
[----:B------:R-:W-:Y:S01]  /*35f0*/  UIADD3 UR4, UPT, UPT, UR4, 0x260, URZ ;  /* 0x0000026004047890 */ /* 0x000fe2000fffe0ff */
[----:B------:R-:W-:Y:S01]  /*3600*/  SHF.L.U32 R5, R10, 0x1f, RZ ;  /* 0x0000001f0a057819 */ /* 0x000fe200000006ff */
[----:B------:R1:W-:Y:S01]  /*3610*/  @!P2 SYNCS.ARRIVE.TRANS64.RED RZ, [R3+URZ], R4 ;  /* 0x0000000403ffa9a7 */ /* 0x0003e200080004ff */
[----:B------:R-:W-:Y:S01]  /*3620*/  UIADD3 UR7, UPT, UPT, UR7, 0x1, URZ ;  /* 0x0000000107077890 */ /* 0x000fe2000fffe0ff */
[----:B------:R-:W-:-:S03]  /*3630*/  VIADD R8, R8, 0x1 ;  /* 0x0000000108087836 */ /* 0x000fc60000000000 */
[----:B------:R-:W-:Y:S02]  /*3640*/  UISETP.NE.AND UP0, UPT, UR7, 0x2, UPT ;  /* 0x000000020700788c */ /* 0x000fe4000bf05270 */
[----:B------:R-:W-:Y:S06]  /*3650*/  UGETNEXTWORKID.BROADCAST [UR4], [UR5] ;  /* 0x00000000040073ca */ /* 0x000fec0008000100 */
[----:B------:R-:W-:Y:S01]  /*3660*/  USEL UR4, URZ, 0x1, UP0 ;  /* 0x00000001ff047887 */ /* 0x000fe20008000000 */
[----:B------:R-:W-:Y:S01]  /*3670*/  ISETP.NE.AND P0, PT, R8, 0x2, PT ;  /* 0x000000020800780c */ /* 0x000fe20003f05270 */
[----:B------:R-:W-:Y:S01]  /*3680*/  USEL UR7, UR7, URZ, UP0 ;  /* 0x000000ff07077287 */ /* 0x000fe20008000000 */
[----:B------:R-:W2:Y:S03]  /*3690*/  SYNCS.PHASECHK.TRANS64.TRYWAIT P1, [R2+URZ+0x1d0], R5 ;  /* 0x0001d005020075a7 */ /* 0x000ea600080211ff */
[----:B------:R-:W-:Y:S01]  /*36a0*/  LOP3.LUT R12, R12, UR4, RZ, 0x3c, !PT ;  /* 0x000000040c0c7c12 */ /* 0x000fe2000f8e3cff */
[----:B-12---:R-:W-:Y:S07]  /*36b0*/  @!P1 BRA `(.L_x_66) ;  /* 0x0000003c007c9947 */ /* 0x006fee0003800000 */
.L_x_177:
[C---:B------:R-:W-:Y:S01]  /*36c0*/  LEA R4, R11.reuse, UR6, 0x4 ;  /* 0x000000060b047c11 */ /* 0x040fe2000f8e20ff */
[----:B-1----:R-:W-:Y:S01]  /*36d0*/  VIADD R2, R2, 0x1e0 ;  /* 0x000001e002027836 */ /* 0x002fe20000000000 */
[----:B------:R-:W-:Y:S01]  /*36e0*/  SEL R8, R8, RZ, P0 ;  /* 0x000000ff08087207 */ /* 0x000fe20000000000 */
[----:B------:R-:W-:-:S03]  /*36f0*/  VIADD R11, R11, 0x1 ;  /* 0x000000010b0b7836 */ /* 0x000fc60000000000 */
[----:B------:R-:W1:Y:S01]  /*3700*/  LDS.128 R4, [R4+0x260] ;  /* 0x0002600004047984 */ /* 0x000e620000000c00 */
[----:B------:R-:W-:Y:S02]  /*3710*/  PRMT R2, RZ, 0x654, R2 ;  /* 0x00000654ff027816 */ /* 0x000fe40000000002 */
[C---:B------:R-:W-:Y:S01]  /*3720*/  ISETP.NE.AND P1, PT, R11.reuse, 0x2, PT ;  /* 0x000000020b00780c */ /* 0x040fe20003f25270 */
[----:B------:R-:W-:Y:S01]  /*3730*/  @!PT LDS RZ, [RZ] ;  /* 0x00000000fffff984 */ /* 0x000fe20000000800 */
[----:B------:R-:W-:Y:S01]  /*3740*/  @!PT LDS RZ, [RZ] ;  /* 0x00000000fffff984 */ /* 0x000fe20000000800 */
[----:B------:R-:W-:Y:S01]  /*3750*/  @!PT LDS RZ, [RZ] ;  /* 0x00000000fffff984 */ /* 0x000fe20000000800 */
[----:B------:R-:W-:Y:S01]  /*3760*/  @!PT LDS RZ, [RZ] ;  /* 0x00000000fffff984 */ /* 0x000fe20000000800 */
[----:B------:R2:W-:Y:S06]  /*3770*/  MEMBAR.ALL.CTA ;  /* 0x0000000000007992 */ /* 0x0005ec0000008000 */
[----:B--2---:R-:W2:Y:S01]  /*3780*/  FENCE.VIEW.ASYNC.S ;  /* 0x00000000000073c6 */ /* 0x004ea20000000000 */
[----:B------:R-:W-:Y:S01]  /*3790*/  SEL R11, R11, RZ, P1 ;  /* 0x000000ff0b0b7207 */ /* 0x000fe20000800000 */
[----:B--2---:R2:W-:Y:S01]  /*37a0*/  SYNCS.ARRIVE.TRANS64.RED.A1T0 RZ, [R2+URZ], RZ ;  /* 0x000000ff02ff79a7 */ /* 0x0045e200081004ff */
[----:B-1----:R-:W-:-:S02]  /*37b0*/  LOP3.LUT P3, RZ, R6, 0x1, RZ, 0xc0, !PT ;  /* 0x0000000106ff7812 */ /* 0x002fc4000786c0ff */
[----:B------:R-:W-:-:S04]  /*37c0*/  SEL R5, RZ, 0x1, P1 ;  /* 0x00000001ff057807 */ /* 0x000fc80000800000 */
[----:B------:R-:W-:Y:S02]  /*37d0*/  LOP3.LUT R10, R10, R5, RZ, 0x3c, !PT ;  /* 0x000000050a0a7212 */ /* 0x000fe400078e3cff */
[----:B--2---:R-:W-:-:S04]  /*37e0*/  SEL R2, RZ, 0x1, P0 ;  /* 0x00000001ff027807 */ /* 0x004fc80000000000 */
[----:B------:R-:W-:Y:S01]  /*37f0*/  LOP3.LUT R9, R9, R2, RZ, 0x3c, !PT ;  /* 0x0000000209097212 */ /* 0x000fe200078e3cff */
[----:B------:R-:W-:Y:S06]  /*3800*/  @P3 BRA `(.L_x_67) ;  /* 0xfffffffc002c3947 */ /* 0x000fec000383ffff */
[----:B------:R-:W-:Y:S01]  /*3810*/  ULEA UR5, UR7, UR6, 0x3 ;  /* 0x0000000607057291 */ /* 0x000fe2000f8e18ff */
[----:B------:R-:W-:-:S08]  /*3820*/  SHF.L.U32 R3, R12, 0x1f, RZ ;  /* 0x0000001f0c037819 */ /* 0x000fd000000006ff */
[----:B------:R-:W1:Y:S02]  /*3830*/  SYNCS.PHASECHK.TRANS64 P0, [UR5+0x1e0], R3 ;  /* 0x0001e003ff0075a7 */ /* 0x000e640008001005 */
[----:B-1----:R-:W-:Y:S05]  /*3840*/  @P0 BRA `(.L_x_68) ;  /* 0x0000000000080947 */ /* 0x002fea0003800000 */
[----:B------:R-:W1:Y:S02]  /*3850*/  SYNCS.PHASECHK.TRANS64.TRYWAIT P0, [UR5+0x1e0], R3 ;  /* 0x0001e003ff0075a7 */ /* 0x000e640008001105 */
[----:B-1----:R-:W-:Y:S05]  /*3860*/  @!P0 BRA `(.L_x_69) ;  /* 0x0000003c00248947 */ /* 0x002fea0003800000 */
.L_x_68:
[----:B------:R-:W-:-:S04]  /*3870*/  UIADD3 UR4, UPT, UPT, UR7, 0x1, URZ ;  /* 0x0000000107047890 */ /* 0x000fc8000fffe0ff */
[----:B------:R-:W-:-:S04]  /*3880*/  UISETP.NE.AND UP0, UPT, UR4, 0x2, UPT ;  /* 0x000000020400788c */ /* 0x000fc8000bf05270 */
[----:B------:R-:W-:Y:S02]  /*3890*/  USEL UR8, URZ, 0x1, UP0 ;  /* 0x00000001ff087887 */ /* 0x000fe40008000000 */
[----:B------:R-:W-:-:S04]  /*38a0*/  USEL UR4, UR4, URZ, UP0 ;  /* 0x000000ff04047287 */ /* 0x000fc80008000000 */
[----:B------:R-:W-:Y:S01]  /*38b0*/  ULEA UR4, UR4, UR6, 0x3 ;  /* 0x0000000604047291 */ /* 0x000fe2000f8e18ff */
[----:B-1----:R-:W-:-:S04]  /*38c0*/  LOP3.LUT R3, R12, UR8, RZ, 0x3c, !PT ;  /* 0x000000080c037c12 */ /* 0x002fc8000f8e3cff */
[----:B------:R-:W-:-:S04]  /*38d0*/  SHF.L.U32 R0, R3, 0x1f, RZ ;  /* 0x0000001f03007819 */ /* 0x000fc800000006ff */
[----:B------:R-:W1:Y:S02]  /*38e0*/  SYNCS.PHASECHK.TRANS64 P0, [UR4+0x1e0], R0 ;  /* 0x0001e000ff0075a7 */ /* 0x000e640008001004 */
[----:B-1----:R-:W-:Y:S05]  /*38f0*/  @P0 EXIT ;  /* 0x000000000000094d */ /* 0x002fea0003800000 */
[----:B------:R-:W-:Y:S02]  /*3900*/  SHF.L.U32 R3, R3, 0x1f, RZ ;  /* 0x0000001f03037819 */ /* 0x000fe400000006ff */
[----:B------:R-:W-:-:S07]  /*3910*/  MOV R0, UR4 ;  /* 0x0000000400007c02 */ /* 0x000fce0008000f00 */
.L_x_70:
[----:B-1----:R1:W2:Y:S02]  /*3920*/  SYNCS.PHASECHK.TRANS64.TRYWAIT P0, [R0+URZ+0x1e0], R3 ;  /* 0x0001e003000075a7 */ /* 0x0022a400080011ff */
[----:B--2---:R-:W-:Y:S05]  /*3930*/  @!P0 NANOSLEEP.SYNCS 0x989680 ;  /* 0x009896800000895d */ /* 0x004fea0003900000 */
[----:B------:R-:W2:Y:S02]  /*3940*/  @!P0 SYNCS.PHASECHK.TRANS64 P0, [R0+URZ+0x1e0], R3 ;  /* 0x0001e003000085a7 */ /* 0x000ea400080010ff */
[----:B--2---:R-:W-:Y:S05]  /*3950*/  @P0 EXIT ;  /* 0x000000000000094d */ /* 0x004fea0003800000 */
[----:B------:R-:W-:Y:S05]  /*3960*/  BRA `(.L_x_70) ;  /* 0xfffffffc00ec7947 */ /* 0x000fea000383ffff */
.L_x_63:
[----:B------:R-:W-:-:S09]  /*3970*/  UISETP.NE.AND UP1, UPT, UR8, URZ, UPT ;  /* 0x000000ff0800728c */ /* 0x000fd2000bf25270 */
[----:B------:R-:W-:Y:S05]  /*3980*/  BRA.U UP1, `(.L_x_71) ;  /* 0x0000000d017c7547 */ /* 0x000fea000b800000 */
[----:B------:R-:W-:Y:S01]  /*3990*/  UMOV UR5, 0x40 ;  /* 0x0000004000057882 */ /* 0x000fe20000000000 */
[----:B------:R-:W-:Y:S01]  /*39a0*/  NOP ;  /* 0x0000000000007918 */ /* 0x000fe20000000000 */
[----:B------:R-:W-:Y:S01]  /*39b0*/  ULEA UR5, UR4, UR5, 0x18 ;  /* 0x0000000504057291 */ /* 0x000fe2000f8ec0ff */
[----:B------:R-:W-:Y:S02]  /*39c0*/  UMOV UR6, 0x400 ;  /* 0x0000040000067882 */ /* 0x000fe40000000000 */
[----:B------:R-:W-:-:S06]  /*39d0*/  ULEA UR6, UR4, UR6, 0x18 ;  /* 0x0000000604067291 */ /* 0x000fcc000f8ec0ff */
[----:B------:R-:W1:Y:S02]  /*39e0*/  LDS.U8 R0, [UR5+0x1c] ;  /* 0x00001c05ff007984 */ /* 0x000e640008000000 */
[----:B-1----:R-:W-:-:S13]  /*39f0*/  ISETP.NE.AND P0, PT, R0, RZ, PT ;  /* 0x000000ff0000720c */ /* 0x002fda0003f05270 */
[----:B------:R-:W-:Y:S05]  /*3a00*/  @P0 BRA `(.L_x_72) ;  /* 0x0000000000580947 */ /* 0x000fea0003800000 */
[----:B------:R-:W-:-:S13]  /*3a10*/  ELECT P0, URZ, PT ;  /* 0x0000000000ff782f */ /* 0x000fda0003800000 */
[----:B------:R-:W-:Y:S05]  /*3a20*/  @!P0 BRA `(.L_x_73) ;  /* 0x0000000000608947 */ /* 0x000fea0003800000 */
[----:B------:R-:W-:Y:S01]  /*3a30*/  UMOV UR4, 0x10 ;  /* 0x0000001000047882 */ /* 0x000fe20000000000 */
[----:B------:R-:W-:Y:S01]  /*3a40*/  HFMA2 R0, -RZ, RZ, 0, 5.9604644775390625e-08 ;  /* 0x00000001ff007431 */ /* 0x000fe200000001ff */
[----:B---3--:R-:W-:-:S03]  /*3a50*/  MOV R2, 0xffff ;  /* 0x0000ffff00027802 */ /* 0x008fc60000000f00 */
[----:B------:R-:W-:Y:S04]  /*3a60*/  DEPBAR.LE SB1, 0x36 ;  /* 0x00009d800000791a */ /* 0x000fe80000000000 */
[----:B------:R-:W1:Y:S02]  /*3a70*/  UTCATOMSWS.FIND_AND_SET.ALIGN UP0, UR4, UR4 ;  /* 0x00000004000475e3 */ /* 0x000e640008000800 */
[----:B-1----:R-:W-:Y:S01]  /*3a80*/  MOV R3, UR4 ;  /* 0x0000000400037c02 */ /* 0x002fe20008000f00 */
[----:B------:R-:W-:Y:S06]  /*3a90*/  BRA.U UP0, `(.L_x_74) ;  /* 0x0000000100187547 */ /* 0x000fec000b800000 */
.L_x_75:
[----:B------:R-:W-:Y:S05]  /*3aa0*/  NANOSLEEP 0x64 ;  /* 0x000000640000795d */ /* 0x000fea0003800000 */
[----:B------:R-:W-:-:S05]  /*3ab0*/  UMOV UR4, 0x10 ;  /* 0x0000001000047882 */ /* 0x000fca0000000000 */
[----:B------:R-:W-:Y:S04]  /*3ac0*/  DEPBAR.LE SB1, 0x36 ;  /* 0x00009d800000791a */ /* 0x000fe80000000000 */
[----:B------:R-:W1:Y:S02]  /*3ad0*/  UTCATOMSWS.FIND_AND_SET.ALIGN UP0, UR4, UR4 ;  /* 0x00000004000475e3 */ /* 0x000e640008000800 */
[----:B-1----:R-:W-:Y:S01]  /*3ae0*/  MOV R3, UR4 ;  /* 0x0000000400037c02 */ /* 0x002fe20008000f00 */
[----:B------:R-:W-:Y:S05]  /*3af0*/  BRA.U !UP0, `(.L_x_75) ;  /* 0xfffffffd08e87547 */ /* 0x000fea000b83ffff */
.L_x_74:
[-C--:B------:R-:W-:Y:S02]  /*3b00*/  SHF.L.U32 R2, R2, R3.reuse, RZ ;  /* 0x0000000302027219 */ /* 0x080fe400000006ff */
[----:B------:R-:W-:Y:S01]  /*3b10*/  SHF.L.U32 R0, R0, R3, RZ ;  /* 0x0000000300007219 */ /* 0x000fe200000006ff */
[----:B------:R-:W-:Y:S02]  /*3b20*/  IMAD.SHL.U32 R3, R3, 0x20, RZ ;  /* 0x0000002003037824 */ /* 0x000fe400078e00ff */
[----:B------:R1:W-:Y:S04]  /*3b30*/  ATOMS.OR RZ, [UR5+0x14], R2 ;  /* 0x00001402ffff798c */ /* 0x0003e8000b000005 */
[----:B------:R1:W-:Y:S04]  /*3b40*/  ATOMS.OR RZ, [UR5+0x18], R0 ;  /* 0x00001800ffff798c */ /* 0x0003e8000b000005 */
[----:B------:R1:W-:Y:S01]  /*3b50*/  STS [UR6+0x280], R3 ;  /* 0x00028003ff007988 */ /* 0x0003e20008000806 */
[----:B------:R-:W-:Y:S05]  /*3b60*/  BRA `(.L_x_73) ;  /* 0x0000000000107947 */ /* 0x000fea0003800000 */
.L_x_72:
[----:B------:R-:W-:Y:S02]  /*3b70*/  MOV R0, 0xffffffff ;  /* 0xffffffff00007802 */ /* 0x000fe40000000f00 */
[----:B---3--:R-:W-:-:S03]  /*3b80*/  MOV R2, 0x3bb0 ;  /* 0x00003bb000027802 */ /* 0x008fc60000000f00 */
[----:B------:R1:W-:Y:S04]  /*3b90*/  STS [UR6+0x280], R0 ;  /* 0x00028000ff007988 */ /* 0x0003e80008000806 */
[----:B-1---5:R-:W-:Y:S05]  /*3ba0*/  CALL.REL.NOINC `($__internal_1_$__cuda_sm10x_tcgen05_guardrail_trap_phase_invalid_during_alloc) ;  /* 0x0000003c00bc7944 */ /* 0x022fea0003c00000 */
.L_x_73:
[----:B------:R-:W-:Y:S05]  /*3bb0*/  WARPSYNC.ALL ;  /* 0x0000000000007948 */ /* 0x000fea0003800000 */
[----:B------:R-:W2:Y:S01]  /*3bc0*/  S2UR UR6, SR_CgaCtaId ;  /* 0x00000000000679c3 */ /* 0x000ea20000008800 */
[----:B------:R-:W-:Y:S01]  /*3bd0*/  UMOV UR4, 0x400 ;  /* 0x0000040000047882 */ /* 0x000fe20000000000 */
[----:B------:R-:W-:-:S06]  /*3be0*/  NOP ;  /* 0x0000000000007918 */ /* 0x000fcc0000000000 */
[----:B------:R-:W-:Y:S06]  /*3bf0*/  BAR.ARV 0x6, 0xa0 ;  /* 0x0182800000007b1d */ /* 0x000fec0000002000 */
[----:B------:R-:W4:Y:S01]  /*3c00*/  LDCU UR7, c[0x0][0x38c] ;  /* 0x00007180ff0777ac */ /* 0x000f220008000800 */
[----:B------:R-:W-:Y:S01]  /*3c10*/  IMAD.MOV.U32 R11, RZ, RZ, 0x1 ;  /* 0x00000001ff0b7424 */ /* 0x000fe200078e00ff */
[----:B------:R-:W-:Y:S01]  /*3c20*/  CS2R R8, SRZ ;  /* 0x0000000000087805 */ /* 0x000fe2000001ff00 */
[----:B------:R-:W-:Y:S01]  /*3c30*/  IMAD.MOV.U32 R10, RZ, RZ, RZ ;  /* 0x000000ffff0a7224 */ /* 0x000fe200078e00ff */
[----:B------:R-:W-:Y:S01]  /*3c40*/  UMOV UR18, URZ ;  /* 0x000000ff00127c82 */ /* 0x000fe20008000000 */
[----:B------:R-:W-:Y:S01]  /*3c50*/  UMOV UR17, URZ ;  /* 0x000000ff00117c82 */ /* 0x000fe20008000000 */
[----:B------:R-:W-:Y:S01]  /*3c60*/  UMOV UR22, 0x0 ;  /* 0x0000000000167882 */ /* 0x000fe20000000000 */
[----:B------:R-:W-:Y:S01]  /*3c70*/  UMOV UR23, 0x8020010 ;  /* 0x0802001000177882 */ /* 0x000fe20000000000 */
[----:B------:R-:W-:Y:S01]  /*3c80*/  UMOV UR20, 0x0 ;  /* 0x0000000000147882 */ /* 0x000fe20000000000 */
[----:B------:R-:W-:Y:S01]  /*3c90*/  UMOV UR21, 0x8020010 ;  /* 0x0802001000157882 */ /* 0x000fe20000000000 */
[----:B--2---:R-:W-:Y:S01]  /*3ca0*/  ULEA UR6, UR6, UR4, 0x18 ;  /* 0x0000000406067291 */ /* 0x004fe2000f8ec0ff */
[----:B------:R-:W2:Y:S03]  /*3cb0*/  LDCU UR4, c[0x0][0x38c] ;  /* 0x00007180ff0477ac */ /* 0x000ea60008000800 */
[----:B------:R-:W-:-:S02]  /*3cc0*/  UIADD3 UR11, UPT, UPT, UR6, 0x1380, URZ ;  /* 0x00001380060b7890 */ /* 0x000fc4000fffe0ff */
[----:B----4-:R-:W-:-:S03]  /*3cd0*/  UIADD3 UR7, UPT, UPT, UR7, 0x1f, URZ ;  /* 0x0000001f07077890 */ /* 0x010fc6000fffe0ff */
[----:B-1----:R-:W1:Y:S01]  /*3ce0*/  LDS R0, [UR6+0x280] ;  /* 0x00028006ff007984 */ /* 0x002e620008000800 */
[----:B------:R-:W-:Y:S02]  /*3cf0*/  UIADD3 UR12, UPT, UPT, UR6, 0x35380, URZ ;  /* 0x00035380060c7890 */ /* 0x000fe4000fffe0ff */
[----:B------:R-:W-:Y:S02]  /*3d00*/  USHF.R.S32.HI UR5, URZ, 0x1f, UR7 ;  /* 0x0000001fff057899 */ /* 0x000fe40008011407 */
[----:B------:R-:W-:Y:S02]  /*3d10*/  USHF.R.U32.HI UR11, URZ, 0x4, UR11 ;  /* 0x00000004ff0b7899 */ /* 0x000fe4000801160b */
[----:B------:R-:W-:Y:S02]  /*3d20*/  ULEA.HI UR5, UR5, UR7, URZ, 0x5 ;  /* 0x0000000705057291 */ /* 0x000fe4000f8f28ff */
[----:B------:R-:W-:Y:S02]  /*3d30*/  USHF.R.U32.HI UR12, URZ, 0x4, UR12 ;  /* 0x00000004ff0c7899 */ /* 0x000fe4000801160c */
[----:B------:R-:W-:-:S02]  /*3d40*/  USHF.R.S32.HI UR5, URZ, 0x5, UR5 ;  /* 0x00000005ff057899 */ /* 0x000fc40008011405 */
[----:B------:R-:W-:Y:S02]  /*3d50*/  ULOP3.LUT UR11, UR11, 0x3fff, URZ, 0xc0, !UPT ;  /* 0x00003fff0b0b7892 */ /* 0x000fe4000f8ec0ff */
[----:B------:R-:W-:Y:S02]  /*3d60*/  UISETP.LT.AND UP0, UPT, UR5, 0x1, UPT ;  /* 0x000000010500788c */ /* 0x000fe4000bf01270 */
[----:B------:R-:W-:Y:S02]  /*3d70*/  ULOP3.LUT UR12, UR12, 0x3fff, URZ, 0xc0, !UPT ;  /* 0x00003fff0c0c7892 */ /* 0x000fe4000f8ec0ff */
[----:B------:R-:W-:Y:S02]  /*3d80*/  USEL UR10, UR5, 0x1, !UP0 ;  /* 0x00000001050a7887 */ /* 0x000fe4000c000000 */
[----:B------:R-:W-:Y:S02]  /*3d90*/  ULOP3.LUT UR11, UR11, 0x10000, URZ, 0xfc, !UPT ;  /* 0x000100000b0b7892 */ /* 0x000fe4000f8efcff */
[----:B------:R-:W-:-:S02]  /*3da0*/  ULOP3.LUT UR12, UR12, 0x10000, URZ, 0xfc, !UPT ;  /* 0x000100000c0c7892 */ /* 0x000fc4000f8efcff */
[----:B------:R-:W-:Y:S02]  /*3db0*/  UIADD3 UR10, UPT, UPT, -UR10, URZ, URZ ;  /* 0x000000ff0a0a7290 */ /* 0x000fe4000fffe1ff */
[----:B--2---:R-:W-:Y:S01]  /*3dc0*/  UISETP.GE.AND UP3, UPT, UR4, 0x1, UPT ;  /* 0x000000010400788c */ /* 0x004fe2000bf66270 */
[----:B-1----:R-:W-:-:S15]  /*3dd0*/  R2UR UR19, R0 ;  /* 0x00000000001372ca */ /* 0x002fde00000e0000 */
.L_x_82:
[----:B------:R-:W-:Y:S02]  /*3de0*/  LEA R0, R10, UR6, 0x3 ;  /* 0x000000060a007c11 */ /* 0x000fe4000f8e18ff */
[----:B------:R-:W-:Y:S02]  /*3df0*/  SHF.L.U32 R5, R9, 0x1f, RZ ;  /* 0x0000001f09057819 */ /* 0x000fe400000006ff */
[----:B------:R-:W-:Y:S01]  /*3e00*/  PLOP3.LUT P0, PT, PT, PT, UP3, 0x80, 0x8 ;  /* 0x000000000008781c */ /* 0x000fe20003f0f038 */
[----:B------:R-:W-:Y:S01]  /*3e10*/  VIADD R3, R0, 0x1e0 ;  /* 0x000001e000037836 */ /* 0x000fe20000000000 */
[----:B-1----:R-:W1:Y:S02]  /*3e20*/  SYNCS.PHASECHK.TRANS64.TRYWAIT P1, [R0+URZ+0x1d0], R5 ;  /* 0x0001d005000075a7 */ /* 0x002e6400080211ff */
[----:B-1----:R-:W-:Y:S09]  /*3e30*/  @!P1 BRA `(.L_x_76) ;  /* 0x0000003400c89947 */ /* 0x002ff20003800000 */
.L_x_179:
[----:B------:R-:W-:Y:S01]  /*3e40*/  LEA R4, R10, UR6, 0x4 ;  /* 0x000000060a047c11 */ /* 0x000fe2000f8e20ff */
[----:B------:R-:W-:Y:S01]  /*3e50*/  @UP3 ULEA UR4, UR17, UR6, 0x3 ;  /* 0x0000000611043291 */ /* 0x000fe2000f8e18ff */
[----:B------:R-:W-:Y:S01]  /*3e60*/  PLOP3.LUT P1, PT, PT, PT, PT, 0x80, 0x8 ;  /* 0x000000000008781c */ /* 0x000fe20003f2f070 */
[----:B------:R-:W-:Y:S01]  /*3e70*/  ULEA UR8, UR18, UR6, 0x3 ;  /* 0x0000000612087291 */ /* 0x000fe2000f8e18ff */
[----:B------:R-:W-:Y:S01]  /*3e80*/  PRMT R3, RZ, 0x654, R3 ;  /* 0x00000654ff037816 */ /* 0x000fe20000000003 */
[----:B------:R-:W-:Y:S01]  /*3e90*/  ULEA UR9, UR18, UR19, 0x3 ;  /* 0x0000001312097291 */ /* 0x000fe2000f8e18ff */
[----:B-1----:R-:W1:Y:S01]  /*3ea0*/  LDS.128 R4, [R4+0x260] ;  /* 0x0002600004047984 */ /* 0x002e620000000c00 */
[----:B---3--:R-:W-:Y:S02]  /*3eb0*/  @P0 SHF.L.U32 R2, R8, 0x1f, RZ ;  /* 0x0000001f08020819 */ /* 0x008fe400000006ff */
[----:B------:R-:W-:Y:S01]  /*3ec0*/  SHF.L.U32 R0, R11, 0x1f, RZ ;  /* 0x0000001f0b007819 */ /* 0x000fe200000006ff */
[----:B------:R-:W-:Y:S01]  /*3ed0*/  @!PT LDS RZ, [RZ] ;  /* 0x00000000fffff984 */ /* 0x000fe20000000800 */
[----:B------:R-:W-:Y:S01]  /*3ee0*/  @!PT LDS RZ, [RZ] ;  /* 0x00000000fffff984 */ /* 0x000fe20000000800 */
[----:B------:R-:W-:Y:S01]  /*3ef0*/  @!PT LDS RZ, [RZ] ;  /* 0x00000000fffff984 */ /* 0x000fe20000000800 */
[----:B------:R-:W-:Y:S01]  /*3f00*/  @!PT LDS RZ, [RZ] ;  /* 0x00000000fffff984 */ /* 0x000fe20000000800 */
[----:B------:R2:W-:Y:S06]  /*3f10*/  MEMBAR.ALL.CTA ;  /* 0x0000000000007992 */ /* 0x0005ec0000008000 */
[----:B--2---:R-:W2:Y:S02]  /*3f20*/  FENCE.VIEW.ASYNC.S ;  /* 0x00000000000073c6 */ /* 0x004ea40000000000 */
[----:B--2---:R2:W-:Y:S01]  /*3f30*/  SYNCS.ARRIVE.TRANS64.RED.A1T0 RZ, [R3+URZ], RZ ;  /* 0x000000ff03ff79a7 */ /* 0x0045e200081004ff */
[----:B------:R2:W3:Y:S01]  /*3f40*/  @P0 SYNCS.PHASECHK.TRANS64.TRYWAIT P1, [UR4], R2 ;  /* 0x00000002ff0005a7 */ /* 0x0004e20008021104 */
[----:B------:R-:W4:Y:S02]  /*3f50*/  SYNCS.PHASECHK.TRANS64.TRYWAIT P0, [UR8+0x210], R0 ;  /* 0x00021000ff0075a7 */ /* 0x000f240008001108 */
[----:B-1234-:R-:W-:Y:S05]  /*3f60*/  @!P0 BRA `(.L_x_77) ;  /* 0x0000003400908947 */ /* 0x01efea0003800000 */
.L_x_181:
[----:B------:R-:W-:Y:S01]  /*3f70*/  IADD3 R10, PT, PT, R10, 0x1, RZ ;  /* 0x000000010a0a7810 */ /* 0x000fe20007ffe0ff */
[----:B------:R-:W-:Y:S06]  /*3f80*/  BRA.U !UP3, `(.L_x_78) ;  /* 0x000000010b987547 */ /* 0x000fec000b800000 */
[----:B------:R-:W-:Y:S01]  /*3f90*/  UPLOP3.LUT UP4, UPT, UPT, UPT, UPT, 0x40, 0x4 ;  /* 0x000000000004789c */ /* 0x000fe20003f8e870 */
[----:B------:R-:W-:Y:S01]  /*3fa0*/  UMOV UR16, UR10 ;  /* 0x0000000a00107c82 */ /* 0x000fe20008000000 */
[----:B------:R-:W-:Y:S01]  /*3fb0*/  UMOV UR15, UR5 ;  /* 0x00000005000f7c82 */ /* 0x000fe20008000000 */
[----:B------:R-:W-:-:S08]  /*3fc0*/  UMOV UR14, UR17 ;  /* 0x00000011000e7c82 */ /* 0x000fd00008000000 */
.L_x_81:
[----:B------:R-:W-:Y:S02]  /*3fd0*/  UIADD3 UR16, UPT, UPT, UR16, 0x1, URZ ;  /* 0x0000000110107890 */ /* 0x000fe4000fffe0ff */
[----:B--2---:R-:W-:Y:S02]  /*3fe0*/  ULEA UR7, UR14, UR6, 0x3 ;  /* 0x000000060e077291 */ /* 0x004fe4000f8e18ff */
[----:B------:R-:W-:Y:S01]  /*3ff0*/  UISETP.NE.AND UP0, UPT, UR16, URZ, UPT ;  /* 0x000000ff1000728c */ /* 0x000fe2000bf05270 */
[----:B---3--:R-:W-:Y:S10]  /*4000*/  @P1 BRA `(.L_x_79) ;  /* 0x00000000000c1947 */ /* 0x008ff40003800000 */
[----:B-1----:R-:W-:Y:S04]  /*4010*/  SHF.L.U32 R3, R8, 0x1f, RZ ;  /* 0x0000001f08037819 */ /* 0x002fe800000006ff */
[----:B------:R-:W1:Y:S02]  /*4020*/  SYNCS.PHASECHK.TRANS64.TRYWAIT P0, [UR7], R3 ;  /* 0x00000003ff0075a7 */ /* 0x000e640008001107 */
[----:B-1----:R-:W-:Y:S05]  /*4030*/  @!P0 BRA `(.L_x_80) ;  /* 0x0000003400748947 */ /* 0x002fea0003800000 */
.L_x_79:
[----:B------:R-:W-:Y:S01]  /*4040*/  UISETP.NE.AND UP1, UPT, UR15, 0x1, UPT ;  /* 0x000000010f00788c */ /* 0x000fe2000bf25270 */
[----:B------:R-:W-:Y:S01]  /*4050*/  PLOP3.LUT P1, PT, PT, PT, PT, 0x80, 0x8 ;  /* 0x000000000008781c */ /* 0x000fe20003f2f070 */
[----:B------:R-:W-:Y:S02]  /*4060*/  UIADD3 UR17, UPT, UPT, UR14, 0x1, URZ ;  /* 0x000000010e117890 */ /* 0x000fe4000fffe0ff */
[----:B------:R-:W-:Y:S02]  /*4070*/  ULEA UR24, UR14, UR12, 0x5 ;  /* 0x0000000c0e187291 */ /* 0x000fe4000f8e28ff */
[----:B------:R-:W-:Y:S01]  /*4080*/  UISETP.NE.AND UP2, UPT, UR17, 0x1a, UPT ;  /* 0x0000001a1100788c */ /* 0x000fe2000bf45270 */
[----:B------:R-:W-:Y:S01]  /*4090*/  PLOP3.LUT P0, PT, PT, PT, UP1, 0x80, 0x8 ;  /* 0x000000000008781c */ /* 0x000fe20003f0f018 */
[----:B------:R-:W-:Y:S02]  /*40a0*/  ULEA UR26, UR14, UR11, 0x9 ;  /* 0x0000000b0e1a7291 */ /* 0x000fe4000f8e48ff */
[----:B------:R-:W-:Y:S02]  /*40b0*/  USEL UR13, URZ, 0x1, UP2 ;  /* 0x00000001ff0d7887 */ /* 0x000fe40009000000 */
[----:B------:R-:W-:Y:S02]  /*40c0*/  USEL UR17, UR17, URZ, UP2 ;  /* 0x000000ff11117287 */ /* 0x000fe40009000000 */
[----:B------:R-:W-:Y:S02]  /*40d0*/  UIADD3 UR30, UPT, UPT, UR24, 0x2, URZ ;  /* 0x00000002181e7890 */ /* 0x000fe4000fffe0ff */
[----:B------:R-:W-:Y:S01]  /*40e0*/  @UP1 ULEA UR4, UR17, UR6, 0x3 ;  /* 0x0000000611041291 */ /* 0x000fe2000f8e18ff */
[----:B------:R-:W-:Y:S01]  /*40f0*/  LOP3.LUT R8, R8, UR13, RZ, 0x3c, !PT ;  /* 0x0000000d08087c12 */ /* 0x000fe2000f8e3cff */
[----:B------:R-:W-:Y:S02]  /*4100*/  UIADD3 UR28, UPT, UPT, UR26, 0x2, URZ ;  /* 0x000000021a1c7890 */ /* 0x000fe4000fffe0ff */
[----:B------:R-:W-:Y:S01]  /*4110*/  UIADD3 UR7, UPT, UPT, UR7, 0xd0, URZ ;  /* 0x000000d007077890 */ /* 0x000fe2000fffe0ff */
[----:B-1----:R-:W-:Y:S01]  /*4120*/  @P0 SHF.L.U32 R0, R8, 0x1f, RZ ;  /* 0x0000001f08000819 */ /* 0x002fe200000006ff */
[----:B------:R-:W-:Y:S01]  /*4130*/  UMOV UR25, 0x80004000 ;  /* 0x8000400000197882 */ /* 0x000fe20000000000 */
[----:B------:R-:W-:Y:S01]  /*4140*/  UMOV UR27, 0x80004020 ;  /* 0x80004020001b7882 */ /* 0x000fe20000000000 */
[----:B------:R-:W-:Y:S01]  /*4150*/  UMOV UR31, 0x80004000 ;  /* 0x80004000001f7882 */ /* 0x000fe20000000000 */
[----:B------:R2:W3:Y:S01]  /*4160*/  @P0 SYNCS.PHASECHK.TRANS64.TRYWAIT P1, [UR4], R0 ;  /* 0x00000000ff0005a7 */ /* 0x0004e20008021104 */
[----:B------:R-:W-:Y:S01]  /*4170*/  UIADD3 UR15, UPT, UPT, UR15, -0x1, URZ ;  /* 0xffffffff0f0f7890 */ /* 0x000fe2000fffe0ff */
[----:B------:R2:W-:Y:S01]  /*4180*/  UTCHMMA gdesc[UR26], gdesc[UR24], tmem[UR9], tmem[UR22], idesc[UR23], UP4 ;  /* 0x00ff16181a0075ea */ /* 0x0005e2000a000009 */
[----:B------:R-:W-:Y:S01]  /*4190*/  UPLOP3.LUT UP4, UPT, UPT, UPT, UPT, 0x80, 0x8 ;  /* 0x000000000008789c */ /* 0x000fe20003f8f070 */
[----:B------:R-:W-:Y:S01]  /*41a0*/  UMOV UR29, 0x80004020 ;  /* 0x80004020001d7882 */ /* 0x000fe20000000000 */
[----:B------:R-:W-:Y:S01]  /*41b0*/  UMOV UR14, UR17 ;  /* 0x00000011000e7c82 */ /* 0x000fe20008000000 */
[----:B------:R2:W-:Y:S01]  /*41c0*/  UTCHMMA gdesc[UR28], gdesc[UR30], tmem[UR9], tmem[UR20], idesc[UR21], UPT ;  /* 0x00ff141e1c0075ea */ /* 0x0005e2000b800009 */
[----:B------:R2:W-:Y:S01]  /*41d0*/  UTCBAR [UR7], URZ ;  /* 0x000000ff070073e9 */ /* 0x0005e200080000ff */
[----:B------:R-:W-:Y:S06]  /*41e0*/  BRA.U UP0, `(.L_x_81) ;  /* 0xfffffffd00787547 */ /* 0x000fec000b83ffff */
.L_x_78:
[----:B------:R-:W-:Y:S01]  /*41f0*/  UIADD3 UR18, UPT, UPT, UR18, 0x1, URZ ;  /* 0x0000000112127890 */ /* 0x000fe2000fffe0ff */
[----:B------:R-:W-:Y:S01]  /*4200*/  LOP3.LUT P0, RZ, R6, 0x1, RZ, 0xc0, !PT ;  /* 0x0000000106ff7812 */ /* 0x000fe2000780c0ff */
[----:B------:R-:W-:Y:S01]  /*4210*/  UIADD3 UR8, UPT, UPT, UR8, 0x1f0, URZ ;  /* 0x000001f008087890 */ /* 0x000fe2000fffe0ff */
[----:B---3--:R-:W-:Y:S01]  /*4220*/  ISETP.NE.AND P1, PT, R10, 0x2, PT ;  /* 0x000000020a00780c */ /* 0x008fe20003f25270 */
[----:B------:R-:W-:-:S03]  /*4230*/  UISETP.NE.AND UP0, UPT, UR18, 0x4, UPT ;  /* 0x000000041200788c */ /* 0x000fc6000bf05270 */
[----:B-12---:R-:W-:Y:S01]  /*4240*/  SEL R0, RZ, 0x1, P1 ;  /* 0x00000001ff007807 */ /* 0x006fe20000800000 */
[----:B------:R-:W-:Y:S01]  /*4250*/  USEL UR4, URZ, 0x1, UP0 ;  /* 0x00000001ff047887 */ /* 0x000fe20008000000 */
[----:B------:R-:W-:Y:S01]  /*4260*/  SEL R10, R10, RZ, P1 ;  /* 0x000000ff0a0a7207 */ /* 0x000fe20000800000 */
[----:B------:R-:W-:Y:S01]  /*4270*/  USEL UR18, UR18, URZ, UP0 ;  /* 0x000000ff12127287 */ /* 0x000fe20008000000 */
[----:B------:R1:W-:Y:S01]  /*4280*/  UTCBAR [UR8], URZ ;  /* 0x000000ff080073e9 */ /* 0x0003e200080000ff */
[----:B------:R-:W-:Y:S02]  /*4290*/  LOP3.LUT R9, R9, R0, RZ, 0x3c, !PT ;  /* 0x0000000009097212 */ /* 0x000fe400078e3cff */
[----:B------:R-:W-:Y:S01]  /*42a0*/  LOP3.LUT R11, R11, UR4, RZ, 0x3c, !PT ;  /* 0x000000040b0b7c12 */ /* 0x000fe2000f8e3cff */
[----:B------:R-:W-:Y:S07]  /*42b0*/  @P0 BRA `(.L_x_82) ;  /* 0xfffffff800c80947 */ /* 0x000fee000383ffff */
[----:B------:R-:W2:Y:S01]  /*42c0*/  S2UR UR4, SR_CgaCtaId ;  /* 0x00000000000479c3 */ /* 0x000ea20000008800 */
[----:B------:R-:W-:Y:S01]  /*42d0*/  ELECT P0, URZ, PT ;  /* 0x0000000000ff782f */ /* 0x000fe20003800000 */
[----:B------:R-:W-:Y:S01]  /*42e0*/  IMAD.MOV.U32 R0, RZ, RZ, 0x1 ;  /* 0x00000001ff007424 */ /* 0x000fe200078e00ff */
[----:B------:R-:W-:Y:S01]  /*42f0*/  UIADD3 UR6, UPT, UPT, UR6, 0x210, URZ ;  /* 0x0000021006067890 */ /* 0x000fe2000fffe0ff */
[----:B------:R-:W-:Y:S01]  /*4300*/  SHF.L.U32 R3, R11, 0x1f, RZ ;  /* 0x0000001f0b037819 */ /* 0x000fe200000006ff */
[----:B------:R-:W-:-:S03]  /*4310*/  UMOV UR5, 0x40 ;  /* 0x0000004000057882 */ /* 0x000fc60000000000 */
[----:B------:R-:W-:Y:S01]  /*4320*/  UVIRTCOUNT.DEALLOC.SMPOOL 0x80 ;  /* 0x000000800000784c */ /* 0x000fe20000000000 */
[----:B--2---:R-:W-:Y:S02]  /*4330*/  ULEA UR4, UR4, UR5, 0x18 ;  /* 0x0000000504047291 */ /* 0x004fe4000f8ec0ff */
[----:B------:R-:W-:-:S07]  /*4340*/  ULEA UR5, UR18, UR6, 0x3 ;  /* 0x0000000612057291 */ /* 0x000fce000f8e18ff */
[----:B------:R2:W-:Y:S02]  /*4350*/  @P0 STS.U8 [UR4+0x1c], R0 ;  /* 0x00001c00ff000988 */ /* 0x0005e40008000004 */
[----:B------:R-:W3:Y:S02]  /*4360*/  SYNCS.PHASECHK.TRANS64.TRYWAIT P0, [UR5], R3 ;  /* 0x00000003ff0075a7 */ /* 0x000ee40008001105 */
[----:B--23--:R-:W-:Y:S05]  /*4370*/  @!P0 BRA `(.L_x_83) ;  /* 0x0000003000bc8947 */ /* 0x00cfea0003800000 */
.L_x_184:
[----:B------:R-:W-:-:S04]  /*4380*/  UIADD3 UR7, UPT, UPT, UR18, 0x1, URZ ;  /* 0x0000000112077890 */ /* 0x000fc8000fffe0ff */
[----:B------:R-:W-:-:S04]  /*4390*/  UISETP.NE.AND UP0, UPT, UR7, 0x4, UPT ;  /* 0x000000040700788c */ /* 0x000fc8000bf05270 */
[----:B-1----:R-:W-:Y:S02]  /*43a0*/  USEL UR8, URZ, 0x1, UP0 ;  /* 0x00000001ff087887 */ /* 0x002fe40008000000 */
[----:B------:R-:W-:-:S04]  /*43b0*/  USEL UR7, UR7, URZ, UP0 ;  /* 0x000000ff07077287 */ /* 0x000fc80008000000 */
[----:B------:R-:W-:Y:S01]  /*43c0*/  ULEA UR5, UR7, UR6, 0x3 ;  /* 0x0000000607057291 */ /* 0x000fe2000f8e18ff */
[----:B------:R-:W-:-:S04]  /*43d0*/  LOP3.LUT R2, R11, UR8, RZ, 0x3c, !PT ;  /* 0x000000080b027c12 */ /* 0x000fc8000f8e3cff */
[----:B--2---:R-:W-:-:S04]  /*43e0*/  SHF.L.U32 R3, R2, 0x1f, RZ ;  /* 0x0000001f02037819 */ /* 0x004fc800000006ff */
[----:B------:R-:W1:Y:S02]  /*43f0*/  SYNCS.PHASECHK.TRANS64.TRYWAIT P0, [UR5], R3 ;  /* 0x00000003ff0075a7 */ /* 0x000e640008001105 */
[----:B-1----:R-:W-:Y:S05]  /*4400*/  @!P0 BRA `(.L_x_84) ;  /* 0x0000003000b08947 */ /* 0x002fea0003800000 */
.L_x_186:
        /* <DEDUP_REMOVED lines=9> */
.L_x_188:
[----:B------:R-:W-:-:S04]  /*44a0*/  UIADD3 UR7, UPT, UPT, UR7, 0x1, URZ ;  /* 0x0000000107077890 */ /* 0x000fc8000fffe0ff */
[----:B------:R-:W-:-:S04]  /*44b0*/  UISETP.NE.AND UP0, UPT, UR7, 0x4, UPT ;  /* 0x000000040700788c */ /* 0x000fc8000bf05270 */
[----:B------:R-:W-:Y:S02]  /*44c0*/  USEL UR5, URZ, 0x1, UP0 ;  /* 0x00000001ff057887 */ /* 0x000fe40008000000 */
[----:B------:R-:W-:-:S04]  /*44d0*/  USEL UR7, UR7, URZ, UP0 ;  /* 0x000000ff07077287 */ /* 0x000fc80008000000 */
[----:B------:R-:W-:Y:S01]  /*44e0*/  ULEA UR7, UR7, UR6, 0x3 ;  /* 0x0000000607077291 */ /* 0x000fe2000f8e18ff */
[----:B-1----:R-:W-:-:S04]  /*44f0*/  LOP3.LUT R3, R2, UR5, RZ, 0x3c, !PT ;  /* 0x0000000502037c12 */ /* 0x002fc8000f8e3cff */
[----:B------:R-:W-:-:S04]  /*4500*/  SHF.L.U32 R3, R3, 0x1f, RZ ;  /* 0x0000001f03037819 */ /* 0x000fc800000006ff */
[----:B------:R-:W1:Y:S02]  /*4510*/  SYNCS.PHASECHK.TRANS64.TRYWAIT P0, [UR7], R3 ;  /* 0x00000003ff0075a7 */ /* 0x000e640008001107 */
[----:B-1----:R-:W-:Y:S05]  /*4520*/  @!P0 BRA `(.L_x_86) ;  /* 0x0000003000988947 */ /* 0x002fea0003800000 */
.L_x_190:
[----:B------:R-:W-:Y:S01]  /*4530*/  NOP ;  /* 0x0000000000007918 */ /* 0x000fe20000000000 */
[----:B-1----:R-:W1:Y:S01]  /*4540*/  LDS R0, [UR4+0x14] ;  /* 0x00001404ff007984 */ /* 0x002e620008000800 */
[----:B------:R-:W-:Y:S01]  /*4550*/  ULOP3.LUT UR6, UR19, 0xffff, URZ, 0xc0, !UPT ;  /* 0x0000ffff13067892 */ /* 0x000fe2000f8ec0ff */
[----:B------:R-:W-:Y:S01]  /*4560*/  UMOV UR8, 0xffff ;  /* 0x0000ffff00087882 */ /* 0x000fe20000000000 */
[----:B------:R-:W-:Y:S02]  /*4570*/  UMOV UR5, 0x1 ;  /* 0x0000000100057882 */ /* 0x000fe40000000000 */
[----:B------:R-:W-:-:S04]  /*4580*/  USHF.R.U32.HI UR6, URZ, 0x5, UR6 ;  /* 0x00000005ff067899 */ /* 0x000fc80008011606 */
[----:B------:R-:W-:Y:S02]  /*4590*/  USHF.L.U32 UR8, UR8, UR6, URZ ;  /* 0x0000000608087299 */ /* 0x000fe400080006ff */
[----:B------:R-:W-:-:S04]  /*45a0*/  USHF.L.U32 UR5, UR5, UR6, URZ ;  /* 0x0000000605057299 */ /* 0x000fc800080006ff */
[----:B-1----:R-:W-:-:S04]  /*45b0*/  LOP3.LUT R0, R0, UR8, RZ, 0xc0, !PT ;  /* 0x0000000800007c12 */ /* 0x002fc8000f8ec0ff */
[----:B------:R-:W-:-:S13]  /*45c0*/  ISETP.NE.AND P0, PT, R0, UR8, PT ;  /* 0x0000000800007c0c */ /* 0x000fda000bf05270 */
[----:B------:R-:W-:Y:S05]  /*45d0*/  @P0 BRA `(.L_x_87) ;  /* 0x0000000000580947 */ /* 0x000fea0003800000 */
[----:B------:R-:W1:Y:S02]  /*45e0*/  LDS R0, [UR4+0x18] ;  /* 0x00001804ff007984 */ /* 0x000e640008000800 */
[----:B-1----:R-:W-:-:S04]  /*45f0*/  LOP3.LUT R0, R0, UR5, RZ, 0xc0, !PT ;  /* 0x0000000500007c12 */ /* 0x002fc8000f8ec0ff */
[----:B------:R-:W-:-:S13]  /*4600*/  ISETP.NE.AND P0, PT, R0, UR5, PT ;  /* 0x0000000500007c0c */ /* 0x000fda000bf05270 */
[----:B------:R-:W-:Y:S05]  /*4610*/  @P0 BRA `(.L_x_88) ;  /* 0x00000000003c0947 */ /* 0x000fea0003800000 */
[----:B------:R-:W1:Y:S01]  /*4620*/  S2R R2, SR_LANEID ;  /* 0x0000000000027919 */ /* 0x000e620000000000 */
[----:B------:R-:W-:Y:S01]  /*4630*/  ULOP3.LUT UR8, URZ, UR8, URZ, 0x33, !UPT ;  /* 0x00000008ff087292 */ /* 0x000fe2000f8e33ff */
[----:B------:R-:W-:Y:S01]  /*4640*/  LOP3.LUT R4, RZ, UR5, RZ, 0x33, !PT ;  /* 0x00000005ff047c12 */ /* 0x000fe2000f8e33ff */
[----:B------:R-:W-:Y:S02]  /*4650*/  VOTEU.ANY UR7, UPT, PT ;  /* 0x0000000000077886 */ /* 0x000fe400038e0100 */
[----:B------:R-:W-:Y:S01]  /*4660*/  UFLO.U32 UR7, UR7 ;  /* 0x00000007000772bd */ /* 0x000fe200080e0000 */
[----:B------:R-:W2:Y:S01]  /*4670*/  REDUX UR5, R4 ;  /* 0x00000000040573c4 */ /* 0x000ea20000000000 */
[----:B------:R-:W-:-:S06]  /*4680*/  IMAD.U32 R0, RZ, RZ, UR8 ;  /* 0x00000008ff007e24 */ /* 0x000fcc000f8e00ff */
[----:B------:R3:W-:Y:S01]  /*4690*/  UTCATOMSWS.AND URZ, UR8 ;  /* 0x0000000800ff79e3 */ /* 0x0007e20008000000 */
[----:B------:R-:W4:Y:S01]  /*46a0*/  REDUX UR6, R0 ;  /* 0x00000000000673c4 */ /* 0x000f220000000000 */
[----:B-1----:R-:W-:Y:S01]  /*46b0*/  ISETP.EQ.U32.AND P0, PT, R2, UR7, PT ;  /* 0x0000000702007c0c */ /* 0x002fe2000bf02070 */
[----:B--2---:R-:W-:Y:S01]  /*46c0*/  IMAD.U32 R2, RZ, RZ, UR5 ;  /* 0x00000005ff027e24 */ /* 0x004fe2000f8e00ff */
[----:B----4-:R-:W-:-:S11]  /*46d0*/  MOV R3, UR6 ;  /* 0x0000000600037c02 */ /* 0x010fd60008000f00 */
[----:B------:R3:W-:Y:S04]  /*46e0*/  @P0 ATOMS.AND RZ, [UR4+0x14], R3 ;  /* 0x00001403ffff098c */ /* 0x0007e8000a800004 */
[----:B------:R3:W-:Y:S01]  /*46f0*/  @P0 ATOMS.AND RZ, [UR4+0x18], R2 ;  /* 0x00001802ffff098c */ /* 0x0007e2000a800004 */
[----:B------:R-:W-:Y:S05]  /*4700*/  BRA `(.L_x_89) ;  /* 0x0000000000147947 */ /* 0x000fea0003800000 */
.L_x_88:
[----:B------:R-:W-:Y:S02]  /*4710*/  MOV R2, 0x4730 ;  /* 0x0000473000027802 */ /* 0x000fe40000000f00 */
[----:B-----5:R-:W-:Y:S05]  /*4720*/  CALL.REL.NOINC `($__internal_0_$__cuda_sm10x_tcgen05_guardrail_trap_col_being_dealloced_not_returned_by_alloc) ;  /* 0x0000003000d07944 */ /* 0x020fea0003c00000 */
[----:B------:R-:W-:Y:S05]  /*4730*/  BRA `(.L_x_89) ;  /* 0x0000000000087947 */ /* 0x000fea0003800000 */
.L_x_87:
[----:B------:R-:W-:Y:S02]  /*4740*/  MOV R2, 0x4760 ;  /* 0x0000476000027802 */ /* 0x000fe40000000f00 */
[----:B-----5:R-:W-:Y:S05]  /*4750*/  CALL.REL.NOINC `($__internal_2_$__cuda_sm10x_tcgen05_guardrail_trap_unallocated_columns_being_dealloced) ;  /* 0x0000003000dc7944 */ /* 0x020fea0003c00000 */
.L_x_89:
[----:B------:R-:W-:Y:S01]  /*4760*/  NOP ;  /* 0x0000000000007918 */ /* 0x000fe20000000000 */
[----:B---3--:R-:W-:Y:S05]  /*4770*/  EXIT ;  /* 0x000000000000794d */ /* 0x008fea0003800000 */
.L_x_71:
[----:B------:R-:W-:-:S09]  /*4780*/  UISETP.NE.OR UP2, UPT, UR8, 0x3, !UP2 ;  /* 0x000000030800788c */ /* 0x000fd2000d745670 */
[----:B------:R-:W-:Y:S05]  /*4790*/  BRA.U UP2, `(.L_x_90) ;  /* 0x0000000d020c7547 */ /* 0x000fea000b800000 */
[----:B------:R-:W1:Y:S01]  /*47a0*/  LDC R0, c[0x0][0xb30] ;  /* 0x0002cc00ff007b82 */ /* 0x000e620000000800 */
[----:B------:R-:W2:Y:S01]  /*47b0*/  LDCU.64 UR8, c[0x0][0x888] ;  /* 0x00011100ff0877ac */ /* 0x000ea20008000a00 */
[----:B------:R-:W-:Y:S01]  /*47c0*/  IMAD.MOV.U32 R32, RZ, RZ, 0x1 ;  /* 0x00000001ff207424 */ /* 0x000fe200078e00ff */
[----:B------:R-:W-:Y:S01]  /*47d0*/  CS2R R30, SRZ ;  /* 0x00000000001e7805 */ /* 0x000fe2000001ff00 */
[----:B-----5:R-:W-:Y:S01]  /*47e0*/  IMAD.MOV.U32 R27, RZ, RZ, 0x800 ;  /* 0x00000800ff1b7424 */ /* 0x020fe200078e00ff */
[----:B------:R-:W4:Y:S03]  /*47f0*/  LDCU.64 UR6, c[0x0][0x890] ;  /* 0x00011200ff0677ac */ /* 0x000f260008000a00 */
[----:B------:R-:W3:Y:S01]  /*4800*/  LDC R25, c[0x0][0x370] ;  /* 0x0000dc00ff197b82 */ /* 0x000ee20000000800 */
[----:B------:R-:W-:Y:S01]  /*4810*/  UMOV UR13, 0x400 ;  /* 0x00000400000d7882 */ /* 0x000fe20000000000 */
[----:B------:R-:W-:-:S02]  /*4820*/  UPLOP3.LUT UP1, UPT, UPT, UPT, UPT, 0x40, 0x4 ;  /* 0x000000000004789c */ /* 0x000fc40003f2e870 */
[----:B------:R-:W-:Y:S01]  /*4830*/  ULEA UR13, UR4, UR13, 0x18 ;  /* 0x0000000d040d7291 */ /* 0x000fe2000f8ec0ff */
[----:B------:R-:W-:-:S03]  /*4840*/  UMOV UR16, URZ ;  /* 0x000000ff00107c82 */ /* 0x000fc60008000000 */
[----:B------:R-:W3:Y:S01]  /*4850*/  LDC R8, c[0x0][0xb0c] ;  /* 0x0002c300ff087b82 */ /* 0x000ee20000000800 */
[----:B--2---:R-:W-:Y:S02]  /*4860*/  UISETP.NE.U32.AND UP2, UPT, UR8, URZ, UPT ;  /* 0x000000ff0800728c */ /* 0x004fe4000bf45070 */
[----:B----4-:R-:W-:-:S05]  /*4870*/  UISETP.NE.U32.AND UP3, UPT, UR6, URZ, UPT ;  /* 0x000000ff0600728c */ /* 0x010fca000bf65070 */
[----:B------:R-:W2:Y:S01]  /*4880*/  LDC R24, c[0x0][0xb20] ;  /* 0x0002c800ff187b82 */ /* 0x000ea20000000800 */
[----:B-1----:R-:W-:Y:S01]  /*4890*/  ISETP.NE.AND P1, PT, R0, 0x1, PT ;  /* 0x000000010000780c */ /* 0x002fe20003f25270 */
[----:B------:R-:W-:Y:S02]  /*48a0*/  UISETP.NE.AND.EX UP2, UPT, UR9, URZ, UPT, UP2 ;  /* 0x000000ff0900728c */ /* 0x000fe4000bf45320 */
[----:B------:R-:W-:-:S04]  /*48b0*/  UISETP.NE.AND.EX UP3, UPT, UR7, URZ, UPT, UP3 ;  /* 0x000000ff0700728c */ /* 0x000fc8000bf65330 */
[----:B------:R-:W1:Y:S08]  /*48c0*/  LDC.64 R34, c[0x0][0x348] ;  /* 0x0000d200ff227b82 */ /* 0x000e700000000a00 */
[----:B------:R-:W4:Y:S08]  /*48d0*/  LDC.64 R18, c[0x0][0xb10] ;  /* 0x0002c400ff127b82 */ /* 0x000f300000000a00 */
[----:B------:R-:W1:Y:S08]  /*48e0*/  LDC.64 R6, c[0x0][0xb18] ;  /* 0x0002c600ff067b82 */ /* 0x000e700000000a00 */
[----:B------:R-:W1:Y:S08]  /*48f0*/  LDC.64 R4, c[0x0][0xb28] ;  /* 0x0002ca00ff047b82 */ /* 0x000e700000000a00 */
[----:B--23--:R-:W1:Y:S02]  /*4900*/  LDC R26, c[0x0][0x374] ;  /* 0x0000dd00ff1a7b82 */ /* 0x00ce640000000800 */
.L_x_98:
[C---:B------:R-:W-:Y:S02]  /*4910*/  LEA R0, R31.reuse, UR13, 0x3 ;  /* 0x0000000d1f007c11 */ /* 0x040fe4000f8e18ff */
[----:B------:R-:W-:Y:S02]  /*4920*/  SHF.L.U32 R3, R30, 0x1f, RZ ;  /* 0x0000001f1e037819 */ /* 0x000fe400000006ff */
[----:B------:R-:W-:Y:S02]  /*4930*/  LEA R20, R31, UR13, 0x4 ;  /* 0x0000000d1f147c11 */ /* 0x000fe4000f8e20ff */
[----:B--2---:R-:W2:Y:S02]  /*4940*/  SYNCS.PHASECHK.TRANS64.TRYWAIT P0, [R0+URZ+0x1d0], R3 ;  /* 0x0001d003000075a7 */ /* 0x004ea400080011ff */
[----:B--2---:R-:W-:Y:S05]  /*4950*/  @!P0 BRA `(.L_x_91) ;  /* 0x0000002c00a48947 */ /* 0x004fea0003800000 */
.L_x_191:
[----:B------:R-:W-:Y:S01]  /*4960*/  ISETP.GE.AND P0, PT, R2, 0x1, PT ;  /* 0x000000010200780c */ /* 0x000fe20003f06270 */
[----:B------:R-:W3:Y:S01]  /*4970*/  LDS.128 R20, [R20+0x260] ;  /* 0x0002600014147984 */ /* 0x000ee20000000c00 */
[----:B------:R-:W-:Y:S01]  /*4980*/  ISETP.NE.U32.AND P4, PT, RZ, UR6, PT ;  /* 0x00000006ff007c0c */ /* 0x000fe2000bf85070 */
[----:B--2---:R-:W-:Y:S03]  /*4990*/  VIADD R0, R0, 0x1e0 ;  /* 0x000001e000007836 */ /* 0x004fe60000000000 */
[----:B------:R-:W-:Y:S01]  /*49a0*/  ISETP.NE.AND.EX P4, PT, RZ, UR7, PT, P4 ;  /* 0x00000007ff007c0c */ /* 0x000fe2000bf85340 */
[----:B------:R-:W-:Y:S01]  /*49b0*/  @!PT LDS RZ, [RZ] ;  /* 0x00000000fffff984 */ /* 0x000fe20000000800 */
[----:B------:R-:W-:Y:S01]  /*49c0*/  @!PT LDS RZ, [RZ] ;  /* 0x00000000fffff984 */ /* 0x000fe20000000800 */
[----:B------:R-:W-:Y:S01]  /*49d0*/  @!PT LDS RZ, [RZ] ;  /* 0x00000000fffff984 */ /* 0x000fe20000000800 */
[----:B------:R-:W-:Y:S01]  /*49e0*/  @!PT LDS RZ, [RZ] ;  /* 0x00000000fffff984 */ /* 0x000fe20000000800 */
[----:B------:R2:W-:Y:S06]  /*49f0*/  MEMBAR.ALL.CTA ;  /* 0x0000000000007992 */ /* 0x0005ec0000008000 */
[----:B--2---:R-:W2:Y:S01]  /*4a00*/  FENCE.VIEW.ASYNC.S ;  /* 0x00000000000073c6 */ /* 0x004ea20000000000 */
[----:B------:R-:W-:Y:S04]  /*4a10*/  PRMT R0, RZ, 0x654, R0 ;  /* 0x00000654ff007816 */ /* 0x000fe80000000000 */
[----:B--2---:R2:W-:Y:S01]  /*4a20*/  SYNCS.ARRIVE.TRANS64.RED.A1T0 RZ, [R0+URZ], RZ ;  /* 0x000000ff00ff79a7 */ /* 0x0045e200081004ff */
[----:B---3--:R-:W-:Y:S11]  /*4a30*/  LOP3.LUT P3, RZ, R22, 0x1, RZ, 0xc0, !PT ;  /* 0x0000000116ff7812 */ /* 0x008ff6000786c0ff */
[----:B------:R-:W-:Y:S02]  /*4a40*/  @!UPT UIADD3 URZ, UPT, UPT, URZ, URZ, URZ ;  /* 0x000000fffffff290 */ /* 0x000fe4000fffe0ff */
[----:B------:R-:W-:Y:S02]  /*4a50*/  @P3 MOV R13, R20 ;  /* 0x00000014000d3202 */ /* 0x000fe40000000f00 */
[----:B------:R-:W-:Y:S01]  /*4a60*/  @P3 LOP3.LUT R10, R21, 0xffff, RZ, 0xc0, !PT ;  /* 0x0000ffff150a3812 */ /* 0x000fe200078ec0ff */
[----:B--2---:R-:W-:Y:S06]  /*4a70*/  @!P0 BRA `(.L_x_92) ;  /* 0x0000000000a48947 */ /* 0x004fec0003800000 */
[----:B-1----:R-:W-:Y:S01]  /*4a80*/  IMAD.HI.U32 R33, R26, R7, RZ ;  /* 0x000000071a217227 */ /* 0x002fe200078e00ff */
[----:B------:R-:W-:Y:S02]  /*4a90*/  ISETP.NE.AND P0, PT, R6, 0x1, PT ;  /* 0x000000010600780c */ /* 0x000fe40003f05270 */
[----:B------:R-:W-:Y:S01]  /*4aa0*/  ISETP.NE.AND P2, PT, R2, 0x1, PT ;  /* 0x000000010200780c */ /* 0x000fe20003f45270 */
[----:B----4-:R-:W-:Y:S01]  /*4ab0*/  IMAD.HI.U32 R36, R25, R18, RZ ;  /* 0x0000001219247227 */ /* 0x010fe200078e00ff */
[----:B------:R-:W-:Y:S02]  /*4ac0*/  SHF.R.U32.HI R33, RZ, R24, R33 ;  /* 0x00000018ff217219 */ /* 0x000fe40000011621 */
[----:B------:R-:W-:Y:S01]  /*4ad0*/  ISETP.NE.AND P5, PT, R8, 0x1, PT ;  /* 0x000000010800780c */ /* 0x000fe20003fa5270 */
[----:B------:R-:W-:Y:S01]  /*4ae0*/  IMAD.HI.U32 R38, R13, R18, RZ ;  /* 0x000000120d267227 */ /* 0x000fe200078e00ff */
[----:B------:R-:W-:Y:S02]  /*4af0*/  SHF.R.U32.HI R36, RZ, R19, R36 ;  /* 0x00000013ff247219 */ /* 0x000fe40000011624 */
[----:B------:R-:W-:Y:S01]  /*4b00*/  SEL R3, R26, R33, !P0 ;  /* 0x000000211a037207 */ /* 0x000fe20004000000 */
[C---:B------:R-:W-:Y:S01]  /*4b10*/  IMAD.HI.U32 R33, R10.reuse, R7, RZ ;  /* 0x000000070a217227 */ /* 0x040fe200078e00ff */
[----:B------:R-:W-:Y:S02]  /*4b20*/  SEL R11, R25, R36, !P5 ;  /* 0x00000024190b7207 */ /* 0x000fe40006800000 */
[----:B------:R-:W-:Y:S01]  /*4b30*/  SHF.R.U32.HI R38, RZ, R19, R38 ;  /* 0x00000013ff267219 */ /* 0x000fe20000011626 */
[----:B------:R-:W-:Y:S01]  /*4b40*/  IMAD.HI.U32 R44, R3, R4, RZ ;  /* 0x00000004032c7227 */ /* 0x000fe200078e00ff */
[----:B------:R-:W-:Y:S03]  /*4b50*/  SHF.R.U32.HI R33, RZ, R24, R33 ;  /* 0x00000018ff217219 */ /* 0x000fe60000011621 */
[----:B------:R-:W-:Y:S01]  /*4b60*/  IMAD.HI.U32 R36, R11, R4, RZ ;  /* 0x000000040b247227 */ /* 0x000fe200078e00ff */
[----:B------:R-:W-:Y:S02]  /*4b70*/  @P2 SHF.R.U32.HI R3, RZ, R5, R44 ;  /* 0x00000005ff032219 */ /* 0x000fe4000001162c */
[----:B------:R-:W-:Y:S02]  /*4b80*/  SEL R9, R10, R33, !P0 ;  /* 0x000000210a097207 */ /* 0x000fe40004000000 */
[----:B------:R-:W-:Y:S01]  /*4b90*/  @P2 SHF.R.U32.HI R11, RZ, R5, R36 ;  /* 0x00000005ff0b2219 */ /* 0x000fe20000011624 */
[C---:B------:R-:W-:Y:S01]  /*4ba0*/  IMAD R12, R2.reuse, R3, RZ ;  /* 0x00000003020c7224 */ /* 0x040fe200078e02ff */
[----:B------:R-:W-:Y:S01]  /*4bb0*/  SEL R3, R13, R38, !P5 ;  /* 0x000000260d037207 */ /* 0x000fe20006800000 */
[C---:B------:R-:W-:Y:S03]  /*4bc0*/  IMAD.HI.U32 R16, R9.reuse, R4, RZ ;  /* 0x0000000409107227 */ /* 0x040fe600078e00ff */
[----:B------:R-:W-:Y:S01]  /*4bd0*/  ISETP.GE.AND P0, PT, R9, R12, PT ;  /* 0x0000000c0900720c */ /* 0x000fe20003f06270 */
[C---:B------:R-:W-:Y:S01]  /*4be0*/  IMAD R14, R2.reuse, R11, RZ ;  /* 0x0000000b020e7224 */ /* 0x040fe200078e02ff */
[----:B------:R-:W-:Y:S04]  /*4bf0*/  SHF.R.U32.HI R16, RZ, R5, R16 ;  /* 0x00000005ff107219 */ /* 0x000fe80000011610 */
[----:B------:R-:W-:Y:S02]  /*4c00*/  ISETP.GE.OR P0, PT, R3, R14, P0 ;  /* 0x0000000e0300720c */ /* 0x000fe40000706670 */
[----:B------:R-:W-:Y:S05]  /*4c10*/  SEL R17, R9, R16, !P2 ;  /* 0x0000001009117207 */ /* 0x000fea0005000000 */
[----:B------:R-:W-:Y:S04]  /*4c20*/  IMAD.MOV R15, RZ, RZ, -R17 ;  /* 0x000000ffff0f7224 */ /* 0x000fe800078e0a11 */
[----:B------:R-:W-:Y:S02]  /*4c30*/  IMAD R15, R2, R15, R9 ;  /* 0x0000000f020f7224 */ /* 0x000fe400078e0209 */
[C---:B------:R-:W-:Y:S05]  /*4c40*/  @!P0 IMAD.HI.U32 R12, R3.reuse, R4, RZ ;  /* 0x00000004030c8227 */ /* 0x040fea00078e00ff */
[----:B------:R-:W-:Y:S04]  /*4c50*/  @!P0 SHF.R.U32.HI R12, RZ, R5, R12 ;  /* 0x00000005ff0c8219 */ /* 0x000fe8000001160c */
[----:B------:R-:W-:Y:S01]  /*4c60*/  @!P0 SEL R0, R3, R12, !P2 ;  /* 0x0000000c03008207 */ /* 0x000fe20005000000 */
[----:B------:R-:W-:Y:S03]  /*4c70*/  IMAD.MOV R12, RZ, RZ, -R3 ;  /* 0x000000ffff0c7224 */ /* 0x000fe600078e0a03 */
[----:B------:R-:W-:Y:S01]  /*4c80*/  @!P0 IADD3 R16, PT, PT, R17, -R0, RZ ;  /* 0x8000000011108210 */ /* 0x000fe20007ffe0ff */
[----:B------:R-:W-:Y:S01]  /*4c90*/  @!P0 IMAD R0, R11, R15, R0 ;  /* 0x0000000f0b008224 */ /* 0x000fe200078e0200 */
[----:B------:R-:W-:Y:S01]  /*4ca0*/  IADD3 R11, PT, PT, -R9, RZ, RZ ;  /* 0x000000ff090b7210 */ /* 0x000fe20007ffe1ff */
[----:B------:R-:W-:Y:S02]  /*4cb0*/  IMAD R13, R8, R12, R13 ;  /* 0x0000000c080d7224 */ /* 0x000fe400078e020d */
[----:B------:R-:W-:Y:S02]  /*4cc0*/  @!P0 IMAD R9, R16, R2, R3 ;  /* 0x0000000210098224 */ /* 0x000fe400078e0203 */
[----:B------:R-:W-:Y:S02]  /*4cd0*/  @!P0 IMAD.MOV.U32 R3, RZ, RZ, R0 ;  /* 0x000000ffff038224 */ /* 0x000fe400078e0000 */
[----:B------:R-:W-:Y:S02]  /*4ce0*/  IMAD R10, R6, R11, R10 ;  /* 0x0000000b060a7224 */ /* 0x000fe400078e020a */
[----:B------:R-:W-:Y:S02]  /*4cf0*/  IMAD R13, R3, R8, R13 ;  /* 0x00000008030d7224 */ /* 0x000fe400078e020d */
[----:B------:R-:W-:Y:S02]  /*4d00*/  IMAD R10, R9, R6, R10 ;  /* 0x00000006090a7224 */ /* 0x000fe400078e020a */
.L_x_92:
[----:B------:R-:W-:Y:S05]  /*4d10*/  BRA.U UP1, `(.L_x_93) ;  /* 0x0000000101107547 */ /* 0x000fea000b800000 */
[----:B------:R-:W-:Y:S04]  /*4d20*/  MOV R0, UR5 ;  /* 0x0000000500007c02 */ /* 0x000fe80008000f00 */
[----:B------:R-:W-:Y:S04]  /*4d30*/  SHF.L.U32 R3, R0, 0x1f, RZ ;  /* 0x0000001f00037819 */ /* 0x000fe800000006ff */
[----:B------:R-:W2:Y:S02]  /*4d40*/  SYNCS.PHASECHK.TRANS64.TRYWAIT P0, [UR13+0x1c8], R3 ;  /* 0x0001c803ff0075a7 */ /* 0x000ea4000800110d */
[----:B--2---:R-:W-:Y:S05]  /*4d50*/  @!P0 BRA `(.L_x_94) ;  /* 0x0000002800b88947 */ /* 0x004fea0003800000 */
.L_x_93:
[----:B------:R-:W-:Y:S05]  /*4d60*/  BRA.U !UP3, `(.L_x_95) ;  /* 0x000000010b347547 */ /* 0x000fea000b800000 */
[----:B------:R-:W-:Y:S01]  /*4d70*/  UPLOP3.LUT UP0, UPT, UPT, UPT, UP2, 0x80, 0x8 ;  /* 0x000000000008789c */ /* 0x000fe20003f0f020 */
[----:B------:R-:W-:Y:S05]  /*4d80*/  HFMA2 R42, -RZ, RZ, 0, 5.9604644775390625e-08 ;  /* 0x00000001ff2a7431 */ /* 0x000fea00000001ff */
[----:B------:R-:W-:Y:S05]  /*4d90*/  PLOP3.LUT P0, PT, PT, PT, UP0, 0x80, 0x8 ;  /* 0x000000000008781c */ /* 0x000fea0003f0f008 */
[----:B------:R-:W3:Y:S01]  /*4da0*/  @UP0 LDCU.64 UR10, c[0x0][0x888] ;  /* 0x00011100ff0a07ac */ /* 0x000ee20008000a00 */
[----:B------:R-:W-:Y:S04]  /*4db0*/  @UP0 UIMAD UR8, UR36, UR6, URZ ;  /* 0x00000006240802a4 */ /* 0x000fe8000f8e02ff */
[----:B---3--:R-:W-:Y:S06]  /*4dc0*/  @UP0 UIMAD.WIDE UR10, UR8, 0x4, UR10 ;  /* 0x00000004080a08a5 */ /* 0x008fec000f8e020a */
[----:B------:R-:W-:Y:S02]  /*4dd0*/  IMAD.U32 R14, RZ, RZ, UR10 ;  /* 0x0000000aff0e7e24 */ /* 0x000fe4000f8e00ff */
[----:B------:R-:W-:Y:S05]  /*4de0*/  IMAD.U32 R15, RZ, RZ, UR11 ;  /* 0x0000000bff0f7e24 */ /* 0x000fea000f8e00ff */
[----:B--2---:R-:W2:Y:S02]  /*4df0*/  @P0 LDG.E R0, desc[UR44][R14.64] ;  /* 0x0000002c0e000981 */ /* 0x004ea4000c1e1900 */
[----:B--2---:R-:W-:Y:S01]  /*4e00*/  @P0 R2UR UR38, R0 ;  /* 0x00000000002602ca */ /* 0x004fe200000e0000 */
[----:B------:R-:W-:Y:S05]  /*4e10*/  IMAD.MOV.U32 R0, RZ, RZ, 0x1 ;  /* 0x00000001ff007424 */ /* 0x000fea00078e00ff */
[----:B------:R-:W-:Y:S08]  /*4e20*/  @!P0 PRMT R42, R0, 0x7610, R42 ;  /* 0x00007610002a8816 */ /* 0x000ff0000000002a */
[----:B------:R-:W3:Y:S02]  /*4e30*/  @!UP0 LDCU UR38, c[0x0][0x880] ;  /* 0x00011000ff2687ac */ /* 0x000ee40008000800 */
.L_x_95:
[----:B---3--:R-:W-:Y:S01]  /*4e40*/  @!P4 FSETP.EQ.AND P5, PT, RZ, UR38, PT ;  /* 0x00000026ff00cc0b */ /* 0x008fe2000bfa2000 */
[----:B------:R-:W-:Y:S01]  /*4e50*/  @!UPT UIADD3 URZ, UPT, UPT, URZ, URZ, URZ ;  /* 0x000000fffffff290 */ /* 0x000fe2000fffe0ff */
[----:B------:R-:W-:Y:S11]  /*4e60*/  @!P4 BRA `(.L_x_96) ;  /* 0x000000000014c947 */ /* 0x000ff60003800000 */
[----:B------:R-:W-:Y:S02]  /*4e70*/  LOP3.LUT P0, RZ, R42, 0xff, RZ, 0xc0, !PT ;  /* 0x000000ff2aff7812 */ /* 0x000fe4000780c0ff */
[----:B------:R-:W-:Y:S04]  /*4e80*/  PLOP3.LUT P5, PT, PT, PT, UP0, 0x80, 0x8 ;  /* 0x000000000008781c */ /* 0x000fe80003faf008 */
[----:B------:R-:W-:Y:S07]  /*4e90*/  PLOP3.LUT P5, PT, P5, PT, PT, 0x8, 0x80 ;  /* 0x000000000080781c */ /* 0x000fee0002fae170 */
[----:B------:R-:W-:Y:S11]  /*4ea0*/  @P0 FSETP.EQ.AND P5, PT, RZ, UR38, PT ;  /* 0x00000026ff000c0b */ /* 0x000ff6000bfa2000 */
[----:B------:R-:W-:Y:S02]  /*4eb0*/  @!UPT UIADD3 URZ, UPT, UPT, URZ, URZ, URZ ;  /* 0x000000fffffff290 */ /* 0x000fe4000fffe0ff */
.L_x_96:
[----:B------:R-:W3:Y:S01]  /*4ec0*/  LDC.64 R16, c[0x0][0xb10] ;  /* 0x0002c400ff107b82 */ /* 0x000ee20000000a00 */
[----:B------:R-:W-:Y:S01]  /*4ed0*/  ULEA UR14, UR16, UR13, 0x3 ;  /* 0x0000000d100e7291 */ /* 0x000fe2000f8e18ff */
[----:B------:R-:W-:Y:S01]  /*4ee0*/  SHF.L.U32 R11, R32, 0x1f, RZ ;  /* 0x0000001f200b7819 */ /* 0x000fe200000006ff */
[----:B------:R-:W-:Y:S01]  /*4ef0*/  VIADD R31, R31, 0x1 ;  /* 0x000000011f1f7836 */ /* 0x000fe20000000000 */
[----:B------:R-:W-:Y:S04]  /*4f00*/  @P3 SHF.R.U32.HI R28, RZ, 0x10, R21 ;  /* 0x00000010ff1c3819 */ /* 0x000fe80000011615 */
[----:B------:R-:W5:Y:S02]  /*4f10*/  LDC.64 R14, c[0x0][0xb18] ;  /* 0x0002c600ff0e7b82 */ /* 0x000f640000000a00 */
[----:B------:R-:W1:Y:S01]  /*4f20*/  SYNCS.PHASECHK.TRANS64.TRYWAIT P4, [UR14+0x1b0], R11 ;  /* 0x0001b00bff0075a7 */ /* 0x000e62000808110e */
[----:B---3--:R-:W-:Y:S05]  /*4f30*/  @!P1 IMAD.HI.U32 R12, R13, R16, RZ ;  /* 0x000000100d0c9227 */ /* 0x008fea00078e00ff */
[----:B--2---:R-:W2:Y:S01]  /*4f40*/  @!P1 LDC R0, c[0x0][0xb20] ;  /* 0x0002c800ff009b82 */ /* 0x004ea20000000800 */
[----:B------:R-:W-:Y:S01]  /*4f50*/  @!P1 SHF.R.U32.HI R12, RZ, R17, R12 ;  /* 0x00000011ff0c9219 */ /* 0x000fe2000001160c */
[----:B-----5:R-:W-:Y:S01]  /*4f60*/  @!P1 IMAD.HI.U32 R9, R10, R15, RZ ;  /* 0x0000000f0a099227 */ /* 0x020fe200078e00ff */
[----:B------:R-:W-:Y:S05]  /*4f70*/  @!P1 ISETP.NE.AND P0, PT, R14, 0x1, PT ;  /* 0x000000010e00980c */ /* 0x000fea0003f05270 */
[----:B------:R-:W3:Y:S01]  /*4f80*/  @!P1 LDC R3, c[0x0][0xb0c] ;  /* 0x0002c300ff039b82 */ /* 0x000ee20000000800 */
[----:B--2---:R-:W-:Y:S02]  /*4f90*/  @!P1 SHF.R.U32.HI R9, RZ, R0, R9 ;  /* 0x00000000ff099219 */ /* 0x004fe40000011609 */
[----:B---3--:R-:W-:Y:S02]  /*4fa0*/  @!P1 ISETP.NE.AND P2, PT, R3, 0x1, PT ;  /* 0x000000010300980c */ /* 0x008fe40003f45270 */
[----:B------:R-:W-:Y:S02]  /*4fb0*/  @!P1 SEL R9, R10, R9, !P0 ;  /* 0x000000090a099207 */ /* 0x000fe40004000000 */
[----:B------:R-:W-:Y:S02]  /*4fc0*/  ELECT P0, URZ, PT ;  /* 0x0000000000ff782f */ /* 0x000fe40003800000 */
[----:B------:R-:W-:Y:S05]  /*4fd0*/  @!P1 SEL R12, R13, R12, !P2 ;  /* 0x0000000c0d0c9207 */ /* 0x000fea0005000000 */
[----:B------:R-:W-:Y:S02]  /*4fe0*/  @!P1 IMAD.IADD R0, R9, 0x1, -R12 ;  /* 0x0000000109009824 */ /* 0x000fe400078e0a0c */
[----:B------:R-:W-:Y:S02]  /*4ff0*/  @!P1 IMAD.IADD R9, R12, 0x1, -R9 ;  /* 0x000000010c099824 */ /* 0x000fe400078e0a09 */
[----:B------:R-:W-:Y:S02]  /*5000*/  @!P1 IMAD R13, R0, R3, R13 ;  /* 0x00000003000d9224 */ /* 0x000fe400078e020d */
[----:B------:R-:W-:Y:S01]  /*5010*/  @!P1 IMAD R10, R9, R14, R10 ;  /* 0x0000000e090a9224 */ /* 0x000fe200078e020a */
[----:B-1----:R-:W-:Y:S06]  /*5020*/  @!P4 BRA `(.L_x_97) ;  /* 0x00000028001cc947 */ /* 0x002fec0003800000 */
.L_x_194:
[----:B------:R-:W-:Y:S01]  /*5030*/  PLOP3.LUT P5, PT, P5, P0, PT, 0xf2, 0x2f ;  /* 0x00000000002f781c */ /* 0x000fe20002fa1e72 */
[----:B------:R-:W-:Y:S01]  /*5040*/  UMOV UR18, 0x0 ;  /* 0x0000000000127882 */ /* 0x000fe20000000000 */
[----:B------:R-:W-:Y:S01]  /*5050*/  UMOV UR19, 0x10000000 ;  /* 0x1000000000137882 */ /* 0x000fe20000000000 */
[----:B------:R-:W-:Y:S01]  /*5060*/  UMOV UR12, UR36 ;  /* 0x00000024000c7c82 */ /* 0x000fe20008000000 */
[----:B------:R-:W-:Y:S09]  /*5070*/  @P3 R2UR UR36, R28 ;  /* 0x000000001c2432ca */ /* 0x000ff200000e0000 */
[----:B------:R-:W-:Y:S01]  /*5080*/  @!P5 IADD3 R3, P0, PT, R34, 0x580, RZ ;  /* 0x000005802203d810 */ /* 0x000fe20007f1e0ff */
[----:B------:R-:W-:Y:S01]  /*5090*/  @!P5 IMAD.SHL.U32 R41, R41, 0x8, RZ ;  /* 0x000000082929d824 */ /* 0x000fe200078e00ff */
[----:B------:R-:W-:Y:S01]  /*50a0*/  VOTEU.ALL UP1, P5 ;  /* 0x0000000000ff7886 */ /* 0x000fe20002820000 */
[----:B------:R-:W-:Y:S01]  /*50b0*/  @!P5 IMAD.SHL.U32 R43, R43, 0x80, RZ ;  /* 0x000000802b2bd824 */ /* 0x000fe200078e00ff */
[----:B------:R-:W-:Y:S01]  /*50c0*/  @!P5 R2UR UR9, R3 ;  /* 0x000000000309d2ca */ /* 0x000fe200000e0000 */
[----:B-1----:R-:W-:Y:S01]  /*50d0*/  @!P5 IMAD.X R0, RZ, RZ, R35, P0 ;  /* 0x000000ffff00d224 */ /* 0x002fe200000e0623 */
[----:B------:R-:W-:Y:S01]  /*50e0*/  @!P5 R2UR UR10, R41 ;  /* 0x00000000290ad2ca */ /* 0x000fe200000e0000 */
[----:B------:R-:W-:Y:S01]  /*50f0*/  @!UP1 ULEA UR15, UR16, UR13, 0xb ;  /* 0x0000000d100f9291 */ /* 0x000fe2000f8e58ff */
[----:B------:R-:W-:Y:S01]  /*5100*/  @!P5 R2UR UR11, R43 ;  /* 0x000000002b0bd2ca */ /* 0x000fe200000e0000 */
[----:B------:R-:W-:Y:S01]  /*5110*/  UIADD3 UR16, UPT, UPT, UR16, 0x1, URZ ;  /* 0x0000000110107890 */ /* 0x000fe2000fffe0ff */
[----:B------:R-:W-:Y:S01]  /*5120*/  @!P5 R2UR UR8, R0 ;  /* 0x000000000008d2ca */ /* 0x000fe200000e0000 */
[----:B------:R-:W-:Y:S01]  /*5130*/  IMAD.IADD R41, R10, 0x1, R29 ;  /* 0x000000010a297824 */ /* 0x000fe200078e021d */
[----:B------:R-:W-:Y:S01]  /*5140*/  ISETP.NE.AND P0, PT, R31, 0x2, PT ;  /* 0x000000021f00780c */ /* 0x000fe20003f05270 */
[----:B------:R-:W-:Y:S03]  /*5150*/  IMAD.IADD R43, R13, 0x1, R40 ;  /* 0x000000010d2b7824 */ /* 0x000fe600078e0228 */
[----:B------:R-:W-:Y:S01]  /*5160*/  SEL R3, RZ, 0x1, P0 ;  /* 0x00000001ff037807 */ /* 0x000fe20000000000 */
[----:B------:R-:W-:Y:S01]  /*5170*/  IMAD.U32 R14, RZ, RZ, UR9 ;  /* 0x00000009ff0e7e24 */ /* 0x000fe2000f8e00ff */
[----:B------:R-:W-:Y:S01]  /*5180*/  UIADD3 UR9, UPT, UPT, UR14, 0x1a0, URZ ;  /* 0x000001a00e097890 */ /* 0x000fe2000fffe0ff */
[----:B------:R-:W-:Y:S02]  /*5190*/  SEL R31, R31, RZ, P0 ;  /* 0x000000ff1f1f7207 */ /* 0x000fe40000000000 */
[----:B------:R-:W-:Y:S02]  /*51a0*/  LOP3.LUT R30, R30, R3, RZ, 0x3c, !PT ;  /* 0x000000031e1e7212 */ /* 0x000fe400078e3cff */
[----:B------:R-:W-:Y:S01]  /*51b0*/  IMAD.U32 R15, RZ, RZ, UR8 ;  /* 0x00000008ff0f7e24 */ /* 0x000fe2000f8e00ff */
[----:B------:R-:W-:Y:S01]  /*51c0*/  @!P5 R2UR UR20, R14 ;  /* 0x000000000e14d2ca */ /* 0x000fe200000e0000 */
[----:B------:R-:W-:Y:S01]  /*51d0*/  @!UP1 UIADD3 UR8, UPT, UPT, UR15, 0x300, URZ ;  /* 0x000003000f089890 */ /* 0x000fe2000fffe0ff */
[----:B------:R-:W-:Y:S02]  /*51e0*/  VOTEU.ALL UP1, P5 ;  /* 0x0000000000ff7886 */ /* 0x000fe40002820000 */
[----:B------:R-:W-:Y:S01]  /*51f0*/  @!P5 R2UR UR21, R15 ;  /* 0x000000000f15d2ca */ /* 0x000fe200000e0000 */
[----:B------:R-:W-:Y:S11]  /*5200*/  UPRMT UR15, UR4, 0x654, UR9 ;  /* 0x00000654040f7896 */ /* 0x000ff60008000009 */
[----:B------:R-:W-:Y:S01]  /*5210*/  @!UPT UIADD3 URZ, UPT, UPT, URZ, URZ, URZ ;  /* 0x000000fffffff290 */ /* 0x000fe2000fffe0ff */
[----:B------:R2:W-:Y:S01]  /*5220*/  @!UP1 UTMALDG.3D [UR8], [UR20], desc[UR18] ;  /* 0x00001208140095b4 */ /* 0x0005e20008011000 */
[----:B------:R2:W-:Y:S01]  /*5230*/  @!P5 SYNCS.ARRIVE.TRANS64.RED.A0TR RZ, [UR14+0x1a0], R27 ;  /* 0x0001a01bffffd9a7 */ /* 0x0005e2000830040e */
[----:B------:R-:W-:Y:S04]  /*5240*/  UISETP.NE.AND UP1, UPT, UR16, 0x2, UPT ;  /* 0x000000021000788c */ /* 0x000fe8000bf25270 */
[----:B------:R-:W-:Y:S02]  /*5250*/  USEL UR14, URZ, 0x1, UP1 ;  /* 0x00000001ff0e7887 */ /* 0x000fe40008800000 */
[----:B------:R-:W-:Y:S02]  /*5260*/  USEL UR16, UR16, URZ, UP1 ;  /* 0x000000ff10107287 */ /* 0x000fe40008800000 */
[----:B------:R-:W-:Y:S02]  /*5270*/  UPLOP3.LUT UP1, UPT, UPT, UPT, UPT, 0x80, 0x8 ;  /* 0x000000000008789c */ /* 0x000fe40003f2f070 */
[----:B------:R-:W-:Y:S01]  /*5280*/  LOP3.LUT R32, R32, UR14, RZ, 0x3c, !PT ;  /* 0x0000000e20207c12 */ /* 0x000fe2000f8e3cff */
[----:B------:R-:W-:Y:S01]  /*5290*/  SYNCS.ARRIVE.TRANS64.RED.A1T0 RZ, [UR15], RZ ;  /* 0x000000ffffff79a7 */ /* 0x000fe2000810040f */
[----:B------:R-:W-:Y:S07]  /*52a0*/  @P3 BRA `(.L_x_98) ;  /* 0xfffffff400983947 */ /* 0x000fee000383ffff */
[----:B------:R-:W-:Y:S01]  /*52b0*/  UIADD3 UR13, UPT, UPT, UR13, 0x1b0, URZ ;  /* 0x000001b00d0d7890 */ /* 0x000fe2000fffe0ff */
[----:B------:R-:W-:-:S03]  /*52c0*/  SHF.L.U32 R3, R32, 0x1f, RZ ;  /* 0x0000001f20037819 */ /* 0x000fc600000006ff */
[----:B------:R-:W-:-:S09]  /*52d0*/  ULEA UR4, UR16, UR13, 0x3 ;  /* 0x0000000d10047291 */ /* 0x000fd2000f8e18ff */
[----:B------:R-:W1:Y:S02]  /*52e0*/  SYNCS.PHASECHK.TRANS64.TRYWAIT P0, [UR4], R3 ;  /* 0x00000003ff0075a7 */ /* 0x000e640008001104 */
[----:B-1----:R-:W-:Y:S05]  /*52f0*/  @!P0 BRA `(.L_x_99) ;  /* 0x0000002400808947 */ /* 0x002fea0003800000 */
.L_x_196:
        /* <DEDUP_REMOVED lines=8> */
.L_x_100:
[----:B-1----:R1:W3:Y:S02]  /*5380*/  SYNCS.PHASECHK.TRANS64.TRYWAIT P0, [R0+URZ], R3 ;  /* 0x00000003000075a7 */ /* 0x0022e400080011ff */
[----:B---3--:R-:W-:Y:S05]  /*5390*/  @!P0 NANOSLEEP.SYNCS 0x989680 ;  /* 0x009896800000895d */ /* 0x008fea0003900000 */
[----:B------:R-:W3:Y:S02]  /*53a0*/  @!P0 SYNCS.PHASECHK.TRANS64 P0, [R0+URZ], R3 ;  /* 0x00000003000085a7 */ /* 0x000ee400080010ff */
[----:B--23--:R-:W-:Y:S05]  /*53b0*/  @P0 EXIT ;  /* 0x000000000000094d */ /* 0x00cfea0003800000 */
[----:B------:R-:W-:Y:S05]  /*53c0*/  BRA `(.L_x_100) ;  /* 0xfffffffc00ec7947 */ /* 0x000fea000383ffff */
.L_x_90:
[----:B------:R-:W-:-:S06]  /*53d0*/  UISETP.GE.AND UP1, UPT, UR8, 0x4, UPT ;  /* 0x000000040800788c */ /* 0x000fcc000bf26270 */
[----:B------:R-:W-:-:S13]  /*53e0*/  PLOP3.LUT P0, PT, PT, PT, UP1, 0x80, 0x8 ;  /* 0x000000000008781c */ /* 0x000fda0003f0f018 */
[----:B------:R-:W-:Y:S05]  /*53f0*/  @!P0 EXIT ;  /* 0x000000000000894d */ /* 0x000fea0003800000 */
[----:B------:R-:W-:Y:S01]  /*5400*/  BAR.SYNC.DEFER_BLOCKING 0x6, 0xa0 ;  /* 0x0182800000007b1d */ /* 0x000fe20000010000 */
[C---:B------:R-:W-:Y:S01]  /*5410*/  IMAD.U32 R26, R57.reuse, 0x10000, RZ ;  /* 0x00010000391a7824 */ /* 0x040fe200078e00ff */
[----:B------:R-:W-:Y:S01]  /*5420*/  LOP3.LUT R56, R0, 0x60, R57, 0xf8, !PT ;  /* 0x0000006000387812 */ /* 0x000fe200078ef839 */
[----:B------:R-:W-:Y:S01]  /*5430*/  HFMA2 R55, -RZ, RZ, 0, 5.9604644775390625e-08 ;  /* 0x00000001ff377431 */ /* 0x000fe200000001ff */
[----:B------:R-:W-:Y:S01]  /*5440*/  LOP3.LUT R57, R57, 0x60, RZ, 0xc0, !PT ;  /* 0x0000006039397812 */ /* 0x000fe200078ec0ff */
[----:B------:R-:W-:Y:S01]  /*5450*/  IMAD.MOV.U32 R54, RZ, RZ, RZ ;  /* 0x000000ffff367224 */ /* 0x000fe200078e00ff */
[----:B------:R-:W-:Y:S02]  /*5460*/  UMOV UR5, 0x400 ;  /* 0x0000040000057882 */ /* 0x000fe40000000000 */
[----:B------:R-:W1:Y:S01]  /*5470*/  LDC R49, c[0x0][0x370] ;  /* 0x0000dc00ff317b82 */ /* 0x000e620000000800 */
[----:B------:R-:W-:Y:S01]  /*5480*/  ULEA UR5, UR4, UR5, 0x18 ;  /* 0x0000000504057291 */ /* 0x000fe2000f8ec0ff */
[----:B------:R-:W-:Y:S01]  /*5490*/  LOP3.LUT R26, R26, 0x600000, RZ, 0xc0, !PT ;  /* 0x006000001a1a7812 */ /* 0x000fe200078ec0ff */
[----:B------:R-:W-:Y:S01]  /*54a0*/  IMAD.MOV.U32 R53, RZ, RZ, RZ ;  /* 0x000000ffff357224 */ /* 0x000fe200078e00ff */
[----:B------:R-:W-:Y:S01]  /*54b0*/  MOV R61, RZ ;  /* 0x000000ff003d7202 */ /* 0x000fe20000000f00 */
[----:B------:R-:W2:Y:S01]  /*54c0*/  LDCU.64 UR54, c[0x0][0x348] ;  /* 0x00006900ff3677ac */ /* 0x000ea20008000a00 */
[----:B------:R-:W-:-:S02]  /*54d0*/  SHF.L.U32 R56, R56, 0x4, RZ ;  /* 0x0000000438387819 */ /* 0x000fc400000006ff */
[----:B------:R-:W4:Y:S01]  /*54e0*/  LDC R24, c[0x0][0xb0c] ;  /* 0x0002c300ff187b82 */ /* 0x000f220000000800 */
[----:B------:R-:W1:Y:S01]  /*54f0*/  LDCU.64 UR40, c[0x0][0x888] ;  /* 0x00011100ff2877ac */ /* 0x000e620008000a00 */
[----:B------:R-:W1:Y:S06]  /*5500*/  LDCU.64 UR42, c[0x0][0x890] ;  /* 0x00011200ff2a77ac */ /* 0x000e6c0008000a00 */
[----:B------:R-:W1:Y:S01]  /*5510*/  LDC R48, c[0x0][0xb20] ;  /* 0x0002c800ff307b82 */ /* 0x000e620000000800 */
[----:B------:R-:W3:Y:S01]  /*5520*/  LDS R3, [UR5+0x280] ;  /* 0x00028005ff037984 */ /* 0x000ee20008000800 */
[----:B------:R-:W-:Y:S01]  /*5530*/  UMOV UR37, URZ ;  /* 0x000000ff00257c82 */ /* 0x000fe20008000000 */
[----:B------:R-:W-:Y:S01]  /*5540*/  UMOV UR50, URZ ;  /* 0x000000ff00327c82 */ /* 0x000fe20008000000 */
[----:B------:R-:W-:Y:S01]  /*5550*/  UMOV UR49, URZ ;  /* 0x000000ff00317c82 */ /* 0x000fe20008000000 */
[----:B------:R-:W-:-:S03]  /*5560*/  UMOV UR48, URZ ;  /* 0x000000ff00307c82 */ /* 0x000fc60008000000 */
[----:B------:R-:W1:Y:S08]  /*5570*/  LDC R22, c[0x0][0xb30] ;  /* 0x0002cc00ff167b82 */ /* 0x000e700000000800 */
[----:B------:R-:W1:Y:S08]  /*5580*/  LDC.64 R38, c[0x0][0xb10] ;  /* 0x0002c400ff267b82 */ /* 0x000e700000000a00 */
[----:B------:R-:W1:Y:S08]  /*5590*/  LDC.64 R18, c[0x0][0xb18] ;  /* 0x0002c600ff127b82 */ /* 0x000e700000000a00 */
[----:B------:R-:W1:Y:S08]  /*55a0*/  LDC.64 R16, c[0x0][0xb28] ;  /* 0x0002ca00ff107b82 */ /* 0x000e700000000a00 */
[----:B------:R-:W1:Y:S01]  /*55b0*/  LDC.64 R36, c[0x0][0x8b0] ;  /* 0x00022c00ff247b82 */ /* 0x000e620000000a00 */
[----:B---3--:R-:W-:-:S07]  /*55c0*/  IMAD.IADD R26, R3, 0x1, R26 ;  /* 0x00000001031a7824 */ /* 0x008fce00078e021a */
[----:B------:R-:W3:Y:S08]  /*55d0*/  LDC.64 R30, c[0x0][0x8a8] ;  /* 0x00022a00ff1e7b82 */ /* 0x000ef00000000a00 */
[----:B--2-4-:R-:W1:Y:S02]  /*55e0*/  LDC R50, c[0x0][0x374] ;  /* 0x0000dd00ff327b82 */ /* 0x014e640000000800 */
.L_x_116:
[----:B--2---:R-:W2:Y:S01]  /*55f0*/  S2UR UR46, SR_CgaCtaId ;  /* 0x00000000002e79c3 */ /* 0x004ea20000008800 */
[----:B------:R-:W-:Y:S01]  /*5600*/  UMOV UR39, 0x400 ;  /* 0x0000040000277882 */ /* 0x000fe20000000000 */
[----:B------:R-:W-:Y:S01]  /*5610*/  SHF.L.U32 R3, R53, 0x1f, RZ ;  /* 0x0000001f35037819 */ /* 0x000fe200000006ff */
[----:B--2---:R-:W-:Y:S06]  /*5620*/  ULEA UR39, UR46, UR39, 0x18 ;  /* 0x000000272e277291 */ /* 0x004fec000f8ec0ff */
[C---:B------:R-:W-:Y:S02]  /*5630*/  LEA R0, R61.reuse, UR39, 0x3 ;  /* 0x000000273d007c11 */ /* 0x040fe4000f8e18ff */
[----:B------:R-:W-:Y:S02]  /*5640*/  LEA R12, R61, UR39, 0x4 ;  /* 0x000000273d0c7c11 */ /* 0x000fe4000f8e20ff */
[----:B------:R-:W2:Y:S02]  /*5650*/  SYNCS.PHASECHK.TRANS64.TRYWAIT P0, [R0+URZ+0x1d0], R3 ;  /* 0x0001d003000075a7 */ /* 0x000ea400080011ff */
[----:B-12---:R-:W-:Y:S05]  /*5660*/  @!P0 BRA `(.L_x_101) ;  /* 0x0000002000bc8947 */ /* 0x006fea0003800000 */
.L_x_197:
[----:B------:R-:W-:Y:S01]  /*5670*/  ISETP.GE.AND P0, PT, R2, 0x1, PT ;  /* 0x000000010200780c */ /* 0x000fe20003f06270 */
[----:B------:R-:W4:Y:S01]  /*5680*/  LDS.128 R12, [R12+0x260] ;  /* 0x000260000c0c7984 */ /* 0x000f220000000c00 */
[----:B-1----:R-:W-:Y:S01]  /*5690*/  ISETP.NE.U32.AND P3, PT, R36, RZ, PT ;  /* 0x000000ff2400720c */ /* 0x002fe20003f65070 */
[----:B--2---:R-:W-:Y:S01]  /*56a0*/  VIADD R0, R0, 0x1e0 ;  /* 0x000001e000007836 */ /* 0x004fe20000000000 */
[----:B------:R-:W-:Y:S04]  /*56b0*/  UISETP.NE.AND UP0, UPT, UR52, URZ, UPT ;  /* 0x000000ff3400728c */ /* 0x000fe8000bf05270 */
[----:B------:R-:W-:Y:S01]  /*56c0*/  PRMT R0, RZ, 0x654, R0 ;  /* 0x00000654ff007816 */ /* 0x000fe20000000000 */
[----:B------:R-:W-:Y:S01]  /*56d0*/  @!PT LDS RZ, [RZ] ;  /* 0x00000000fffff984 */ /* 0x000fe20000000800 */
[----:B------:R-:W-:Y:S01]  /*56e0*/  @!PT LDS RZ, [RZ] ;  /* 0x00000000fffff984 */ /* 0x000fe20000000800 */
[----:B------:R-:W-:Y:S01]  /*56f0*/  @!PT LDS RZ, [RZ] ;  /* 0x00000000fffff984 */ /* 0x000fe20000000800 */
[----:B------:R-:W-:Y:S01]  /*5700*/  @!PT LDS RZ, [RZ] ;  /* 0x00000000fffff984 */ /* 0x000fe20000000800 */
[----:B------:R1:W-:Y:S06]  /*5710*/  MEMBAR.ALL.CTA ;  /* 0x0000000000007992 */ /* 0x0003ec0000008000 */
[----:B-1----:R-:W1:Y:S01]  /*5720*/  FENCE.VIEW.ASYNC.S ;  /* 0x00000000000073c6 */ /* 0x002e620000000000 */
[----:B------:R-:W-:Y:S01]  /*5730*/  PLOP3.LUT P2, PT, PT, PT, UP0, 0x80, 0x8 ;  /* 0x000000000008781c */ /* 0x000fe20003f4f008 */
[----:B-1----:R1:W-:Y:S01]  /*5740*/  SYNCS.ARRIVE.TRANS64.RED.A1T0 RZ, [R0+URZ], RZ ;  /* 0x000000ff00ff79a7 */ /* 0x0023e200081004ff */
[----:B----4-:R-:W-:Y:S04]  /*5750*/  LOP3.LUT P6, RZ, R14, 0x1, RZ, 0xc0, !PT ;  /* 0x000000010eff7812 */ /* 0x010fe800078cc0ff */
[----:B------:R-:W-:Y:S09]  /*5760*/  P2R R58, PR, RZ, 0x40 ;  /* 0x00000040ff3a7803 */ /* 0x000ff20000000000 */
[----:B------:R-:W-:Y:S02]  /*5770*/  @P6 MOV R25, R12 ;  /* 0x0000000c00196202 */ /* 0x000fe40000000f00 */
[----:B------:R-:W-:Y:S01]  /*5780*/  @P6 LOP3.LUT R23, R13, 0xffff, RZ, 0xc0, !PT ;  /* 0x0000ffff0d176812 */ /* 0x000fe200078ec0ff */
[----:B-1----:R-:W-:Y:S06]  /*5790*/  @!P0 BRA `(.L_x_102) ;  /* 0x0000000000a48947 */ /* 0x002fec0003800000 */
[----:B------:R-:W-:Y:S01]  /*57a0*/  IMAD.HI.U32 R11, R50, R19, RZ ;  /* 0x00000013320b7227 */ /* 0x000fe200078e00ff */
[----:B------:R-:W-:Y:S02]  /*57b0*/  ISETP.NE.AND P0, PT, R18, 0x1, PT ;  /* 0x000000011200780c */ /* 0x000fe40003f05270 */
[----:B------:R-:W-:Y:S01]  /*57c0*/  ISETP.NE.AND P1, PT, R2, 0x1, PT ;  /* 0x000000010200780c */ /* 0x000fe20003f25270 */
[----:B------:R-:W-:Y:S01]  /*57d0*/  IMAD.HI.U32 R10, R49, R38, RZ ;  /* 0x00000026310a7227 */ /* 0x000fe200078e00ff */
[----:B------:R-:W-:Y:S02]  /*57e0*/  SHF.R.U32.HI R11, RZ, R48, R11 ;  /* 0x00000030ff0b7219 */ /* 0x000fe4000001160b */
[----:B------:R-:W-:Y:S01]  /*57f0*/  ISETP.NE.AND P4, PT, R24, 0x1, PT ;  /* 0x000000011800780c */ /* 0x000fe20003f85270 */
[----:B------:R-:W-:Y:S01]  /*5800*/  IMAD.HI.U32 R28, R25, R38, RZ ;  /* 0x00000026191c7227 */ /* 0x000fe200078e00ff */
[----:B------:R-:W-:Y:S02]  /*5810*/  SHF.R.U32.HI R10, RZ, R39, R10 ;  /* 0x00000027ff0a7219 */ /* 0x000fe4000001160a */
[----:B------:R-:W-:Y:S01]  /*5820*/  SEL R3, R50, R11, !P0 ;  /* 0x0000000b32037207 */ /* 0x000fe20004000000 */
[----:B------:R-:W-:Y:S01]  /*5830*/  IMAD.HI.U32 R11, R23, R19, RZ ;  /* 0x00000013170b7227 */ /* 0x000fe200078e00ff */
[----:B------:R-:W-:Y:S02]  /*5840*/  SEL R7, R49, R10, !P4 ;  /* 0x0000000a31077207 */ /* 0x000fe40006000000 */
[----:B------:R-:W-:Y:S01]  /*5850*/  SHF.R.U32.HI R28, RZ, R39, R28 ;  /* 0x00000027ff1c7219 */ /* 0x000fe2000001161c */
[-C--:B------:R-:W-:Y:S04]  /*5860*/  IMAD.HI.U32 R10, R3, R16.reuse, RZ ;  /* 0x00000010030a7227 */ /* 0x080fe800078e00ff */
[----:B------:R-:W-:Y:S01]  /*5870*/  IMAD.HI.U32 R20, R7, R16, RZ ;  /* 0x0000001007147227 */ /* 0x000fe200078e00ff */
[-C--:B------:R-:W-:Y:S02]  /*5880*/  @P1 SHF.R.U32.HI R3, RZ, R17.reuse, R10 ;  /* 0x00000011ff031219 */ /* 0x080fe4000001160a */
[----:B------:R-:W-:Y:S02]  /*5890*/  SHF.R.U32.HI R10, RZ, R48, R11 ;  /* 0x00000030ff0a7219 */ /* 0x000fe4000001160b */
[----:B------:R-:W-:Y:S01]  /*58a0*/  @P1 SHF.R.U32.HI R7, RZ, R17, R20 ;  /* 0x00000011ff071219 */ /* 0x000fe20000011614 */
[C---:B------:R-:W-:Y:S01]  /*58b0*/  IMAD R4, R2.reuse, R3, RZ ;  /* 0x0000000302047224 */ /* 0x040fe200078e02ff */
[----:B------:R-:W-:Y:S02]  /*58c0*/  SEL R5, R23, R10, !P0 ;  /* 0x0000000a17057207 */ /* 0x000fe40004000000 */
[----:B------:R-:W-:Y:S01]  /*58d0*/  SEL R3, R25, R28, !P4 ;  /* 0x0000001c19037207 */ /* 0x000fe20006000000 */
[----:B------:R-:W-:Y:S01]  /*58e0*/  IMAD R6, R2, R7, RZ ;  /* 0x0000000702067224 */ /* 0x000fe200078e02ff */
[C---:B------:R-:W-:Y:S01]  /*58f0*/  ISETP.GE.AND P0, PT, R5.reuse, R4, PT ;  /* 0x000000040500720c */ /* 0x040fe20003f06270 */
[----:B------:R-:W-:Y:S03]  /*5900*/  IMAD.HI.U32 R8, R5, R16, RZ ;  /* 0x0000001005087227 */ /* 0x000fe600078e00ff */
[----:B------:R-:W-:Y:S01]  /*5910*/  ISETP.GE.OR P0, PT, R3, R6, P0 ;  /* 0x000000060300720c */ /* 0x000fe20000706670 */
[----:B------:R-:W-:Y:S01]  /*5920*/  IMAD.MOV R6, RZ, RZ, -R3 ;  /* 0x000000ffff067224 */ /* 0x000fe200078e0a03 */
[-C--:B------:R-:W-:Y:S03]  /*5930*/  SHF.R.U32.HI R8, RZ, R17.reuse, R8 ;  /* 0x00000011ff087219 */ /* 0x080fe60000011608 */
[----:B------:R-:W-:Y:S01]  /*5940*/  IMAD R25, R24, R6, R25 ;  /* 0x0000000618197224 */ /* 0x000fe200078e0219 */
[----:B------:R-:W-:Y:S05]  /*5950*/  SEL R9, R5, R8, !P1 ;  /* 0x0000000805097207 */ /* 0x000fea0004800000 */
[----:B------:R-:W-:Y:S02]  /*5960*/  IMAD.MOV R8, RZ, RZ, -R9 ;  /* 0x000000ffff087224 */ /* 0x000fe400078e0a09 */
[C---:B------:R-:W-:Y:S04]  /*5970*/  @!P0 IMAD.HI.U32 R4, R3.reuse, R16, RZ ;  /* 0x0000001003048227 */ /* 0x040fe800078e00ff */
[----:B------:R-:W-:Y:S01]  /*5980*/  IMAD R8, R2, R8, R5 ;  /* 0x0000000802087224 */ /* 0x000fe200078e0205 */
[----:B------:R-:W-:Y:S04]  /*5990*/  @!P0 SHF.R.U32.HI R4, RZ, R17, R4 ;  /* 0x00000011ff048219 */ /* 0x000fe80000011604 */
[----:B------:R-:W-:Y:S02]  /*59a0*/  @!P0 SEL R0, R3, R4, !P1 ;  /* 0x0000000403008207 */ /* 0x000fe40004800000 */
[----:B------:R-:W-:Y:S02]  /*59b0*/  IADD3 R4, PT, PT, -R5, RZ, RZ ;  /* 0x000000ff05047210 */ /* 0x000fe40007ffe1ff */
[----:B------:R-:W-:Y:S01]  /*59c0*/  @!P0 IADD3 R9, PT, PT, R9, -R0, RZ ;  /* 0x8000000009098210 */ /* 0x000fe20007ffe0ff */
[----:B------:R-:W-:Y:S02]  /*59d0*/  @!P0 IMAD R0, R7, R8, R0 ;  /* 0x0000000807008224 */ /* 0x000fe400078e0200 */
[----:B------:R-:W-:Y:S02]  /*59e0*/  IMAD R23, R18, R4, R23 ;  /* 0x0000000412177224 */ /* 0x000fe400078e0217 */
[----:B------:R-:W-:Y:S02]  /*59f0*/  @!P0 IMAD R5, R9, R2, R3 ;  /* 0x0000000209058224 */ /* 0x000fe400078e0203 */
[----:B------:R-:W-:Y:S04]  /*5a00*/  @!P0 IMAD.MOV.U32 R3, RZ, RZ, R0 ;  /* 0x000000ffff038224 */ /* 0x000fe800078e0000 */
[----:B------:R-:W-:Y:S02]  /*5a10*/  IMAD R25, R3, R24, R25 ;  /* 0x0000001803197224 */ /* 0x000fe400078e0219 */
[----:B------:R-:W-:Y:S02]  /*5a20*/  IMAD R23, R5, R18, R23 ;  /* 0x0000001205177224 */ /* 0x000fe400078e0217 */
.L_x_102:
[----:B------:R-:W-:Y:S01]  /*5a30*/  UISETP.NE.U32.AND UP2, UPT, UR42, URZ, UPT ;  /* 0x000000ff2a00728c */ /* 0x000fe2000bf45070 */
[----:B------:R-:W-:Y:S03]  /*5a40*/  ISETP.NE.AND.EX P3, PT, R37, RZ, PT, P3 ;  /* 0x000000ff2500720c */ /* 0x000fe60003f65330 */
[----:B------:R-:W-:Y:S09]  /*5a50*/  UISETP.NE.AND.EX UP2, UPT, UR43, URZ, UPT, UP2 ;  /* 0x000000ff2b00728c */ /* 0x000ff2000bf45320 */
[----:B------:R-:W-:Y:S05]  /*5a60*/  BRA.U !UP2, `(.L_x_103) ;  /* 0x000000010a387547 */ /* 0x000fea000b800000 */
[----:B------:R-:W-:Y:S01]  /*5a70*/  UISETP.NE.U32.AND UP0, UPT, UR40, URZ, UPT ;  /* 0x000000ff2800728c */ /* 0x000fe2000bf05070 */
[----:B------:R-:W-:Y:S03]  /*5a80*/  HFMA2 R42, -RZ, RZ, 0, 5.9604644775390625e-08 ;  /* 0x00000001ff2a7431 */ /* 0x000fe600000001ff */
[----:B------:R-:W-:Y:S06]  /*5a90*/  UISETP.NE.AND.EX UP0, UPT, UR41, URZ, UPT, UP0 ;  /* 0x000000ff2900728c */ /* 0x000fec000bf05300 */
[----:B------:R-:W-:Y:S05]  /*5aa0*/  PLOP3.LUT P0, PT, PT, PT, UP0, 0x80, 0x8 ;  /* 0x000000000008781c */ /* 0x000fea0003f0f008 */
[----:B------:R-:W1:Y:S01]  /*5ab0*/  @UP0 LDCU.64 UR6, c[0x0][0x888] ;  /* 0x00011100ff0607ac */ /* 0x000e620008000a00 */
[----:B------:R-:W-:Y:S04]  /*5ac0*/  @UP0 UIMAD UR4, UR36, UR42, URZ ;  /* 0x0000002a240402a4 */ /* 0x000fe8000f8e02ff */
[----:B-1----:R-:W-:Y:S06]  /*5ad0*/  @UP0 UIMAD.WIDE UR6, UR4, 0x4, UR6 ;  /* 0x00000004040608a5 */ /* 0x002fec000f8e0206 */
[----:B------:R-:W-:Y:S02]  /*5ae0*/  IMAD.U32 R4, RZ, RZ, UR6 ;  /* 0x00000006ff047e24 */ /* 0x000fe4000f8e00ff */
[----:B------:R-:W-:Y:S05]  /*5af0*/  IMAD.U32 R5, RZ, RZ, UR7 ;  /* 0x00000007ff057e24 */ /* 0x000fea000f8e00ff */
[----:B------:R-:W2:Y:S02]  /*5b00*/  @P0 LDG.E R0, desc[UR44][R4.64] ;  /* 0x0000002c04000981 */ /* 0x000ea4000c1e1900 */
[----:B--2---:R-:W-:Y:S01]  /*5b10*/  @P0 R2UR UR38, R0 ;  /* 0x00000000002602ca */ /* 0x004fe200000e0000 */
[----:B------:R-:W-:Y:S05]  /*5b20*/  IMAD.MOV.U32 R0, RZ, RZ, 0x1 ;  /* 0x00000001ff007424 */ /* 0x000fea00078e00ff */
[----:B------:R-:W-:Y:S08]  /*5b30*/  @!P0 PRMT R42, R0, 0x7610, R42 ;  /* 0x00007610002a8816 */ /* 0x000ff0000000002a */
[----:B------:R-:W1:Y:S02]  /*5b40*/  @!UP0 LDCU UR38, c[0x0][0x880] ;  /* 0x00011000ff2687ac */ /* 0x000e640008000800 */
.L_x_103:
[----:B------:R-:W-:Y:S05]  /*5b50*/  @!P3 BRA `(.L_x_104) ;  /* 0x000000000020b947 */ /* 0x000fea0003800000 */
[----:B---3--:R-:W-:Y:S04]  /*5b60*/  ISETP.NE.U32.AND P0, PT, R30, RZ, PT ;  /* 0x000000ff1e00720c */ /* 0x008fe80003f05070 */
[----:B------:R-:W-:Y:S11]  /*5b70*/  ISETP.NE.AND.EX P0, PT, R31, RZ, PT, P0 ;  /* 0x000000ff1f00720c */ /* 0x000ff60003f05300 */
[----:B------:R-:W-:Y:S02]  /*5b80*/  @!UPT UIADD3 URZ, UPT, UPT, URZ, URZ, URZ ;  /* 0x000000fffffff290 */ /* 0x000fe4000fffe0ff */
[----:B------:R-:W2:Y:S01]  /*5b90*/  @P0 LDC.64 R4, c[0x0][0x8a8] ;  /* 0x00022a00ff040b82 */ /* 0x000ea20000000a00 */
[----:B------:R-:W-:Y:S04]  /*5ba0*/  @P0 IMAD R0, R36, UR36, RZ ;  /* 0x0000002424000c24 */ /* 0x000fe8000f8e02ff */
[----:B--2---:R-:W-:Y:S05]  /*5bb0*/  @P0 IMAD.WIDE R4, R0, 0x4, R4 ;  /* 0x0000000400040825 */ /* 0x004fea00078e0204 */
[----:B-----5:R2:W5:Y:S02]  /*5bc0*/  @P0 LDG.E R27, desc[UR44][R4.64] ;  /* 0x0000002c041b0981 */ /* 0x020564000c1e1900 */
[----:B--2---:R-:W4:Y:S02]  /*5bd0*/  @!P0 LDC R27, c[0x0][0x8a0] ;  /* 0x00022800ff1b8b82 */ /* 0x004f240000000800 */
.L_x_104:
[----:B------:R-:W2:Y:S01]  /*5be0*/  LDC.64 R4, c[0x0][0xb10] ;  /* 0x0002c400ff047b82 */ /* 0x000ea20000000a00 */
[----:B------:R-:W-:Y:S01]  /*5bf0*/  UISETP.NE.AND UP4, UPT, UR52, URZ, UPT ;  /* 0x000000ff3400728c */ /* 0x000fe2000bf85270 */
[----:B-1----:R-:W-:Y:S01]  /*5c00*/  @P2 FSETP.NEU.AND P1, PT, RZ, UR38, PT ;  /* 0x00000026ff002c0b */ /* 0x002fe2000bf2d000 */
[----:B------:R-:W-:Y:S01]  /*5c10*/  UPLOP3.LUT UP0, UPT, UPT, UPT, UPT, 0x40, 0x4 ;  /* 0x000000000004789c */ /* 0x000fe20003f0e870 */
[----:B------:R-:W-:Y:S01]  /*5c20*/  @P2 LOP3.LUT P0, RZ, R42, 0xff, RZ, 0xc0, !PT ;  /* 0x000000ff2aff2812 */ /* 0x000fe2000780c0ff */
[----:B------:R-:W-:Y:S03]  /*5c30*/  USHF.L.U32 UR4, UR37, 0x3, URZ ;  /* 0x0000000325047899 */ /* 0x000fe600080006ff */
[----:B------:R-:W1:Y:S01]  /*5c40*/  LDC.64 R6, c[0x0][0xb18] ;  /* 0x0002c600ff067b82 */ /* 0x000e620000000a00 */
[----:B------:R-:W-:Y:S01]  /*5c50*/  LOP3.LUT R9, R55, 0x1, RZ, 0x3c, !PT ;  /* 0x0000000137097812 */ /* 0x000fe200078e3cff */
[----:B------:R-:W-:Y:S01]  /*5c60*/  USHF.L.U32 UR47, UR50, 0xb, URZ ;  /* 0x0000000b322f7899 */ /* 0x000fe200080006ff */
[----:B------:R-:W-:Y:S01]  /*5c70*/  SHF.L.U32 R11, R54, 0x1f, RZ ;  /* 0x0000001f360b7819 */ /* 0x000fe200000006ff */
[----:B------:R-:W-:Y:S01]  /*5c80*/  VIADD R61, R61, 0x1 ;  /* 0x000000013d3d7836 */ /* 0x000fe20000000000 */
[----:B------:R-:W-:Y:S01]  /*5c90*/  @P6 SHF.R.U32.HI R52, RZ, 0x10, R13 ;  /* 0x00000010ff346819 */ /* 0x000fe2000001160d */
[----:B------:R-:W3:Y:S01]  /*5ca0*/  @UP4 LDCU.64 UR6, c[0x0][0x888] ;  /* 0x00011100ff0647ac */ /* 0x000ee20008000a00 */
[----:B------:R-:W-:Y:S01]  /*5cb0*/  IMAD.U32 R8, RZ, RZ, UR4 ;  /* 0x00000004ff087e24 */ /* 0x000fe2000f8e00ff */
[----:B------:R-:W-:Y:S01]  /*5cc0*/  CS2R R34, SRZ ;  /* 0x0000000000227805 */ /* 0x000fe2000001ff00 */
[----:B------:R-:W-:Y:S01]  /*5cd0*/  IMAD.U32 R13, RZ, RZ, UR47 ;  /* 0x0000002fff0d7e24 */ /* 0x000fe2000f8e00ff */
[----:B------:R-:W-:Y:S01]  /*5ce0*/  CS2R R32, SRZ ;  /* 0x0000000000207805 */ /* 0x000fe2000001ff00 */
[----:B------:R-:W-:Y:S01]  /*5cf0*/  VIADD R28, R26, UR4 ;  /* 0x000000041a1c7c36 */ /* 0x000fe20008000000 */
[----:B------:R-:W-:Y:S01]  /*5d00*/  @UP4 UPLOP3.LUT UP0, UPT, UPT, UPT, UP2, 0x80, 0x8 ;  /* 0x000000000008489c */ /* 0x000fe20003f0f020 */
[----:B------:R-:W-:Y:S01]  /*5d10*/  @P2 VOTEU.ANY UP1, P1 ;  /* 0x0000000000ff2886 */ /* 0x000fe20000820100 */
[----:B------:R-:W-:Y:S01]  /*5d20*/  @UP4 USEL UR5, URZ, 0xffffffff, UP1 ;  /* 0xffffffffff054887 */ /* 0x000fe20008800000 */
[----:B------:R-:W-:Y:S01]  /*5d30*/  IADD3 R60, PT, PT, R56, UR39, R13 ;  /* 0x00000027383c7c10 */ /* 0x000fe2000fffe00d */
[----:B------:R-:W-:Y:S01]  /*5d40*/  @P2 VOTEU.ANY UP1, P0 ;  /* 0x0000000000ff2886 */ /* 0x000fe20000020100 */
[----:B------:R-:W-:Y:S01]  /*5d50*/  ISETP.NE.AND P0, PT, R22, 0x1, PT ;  /* 0x000000011600780c */ /* 0x000fe20003f05270 */
[----:B------:R-:W-:Y:S02]  /*5d60*/  UIADD3 UR53, UPT, UPT, UR39, UR4, URZ ;  /* 0x0000000427357290 */ /* 0x000fe4000fffe0ff */
[----:B---3--:R-:W-:Y:S04]  /*5d70*/  @UP4 UISETP.NE.U32.AND UP3, UPT, UR6, URZ, UPT ;  /* 0x000000ff0600428c */ /* 0x008fe8000bf65070 */
[----:B------:R-:W-:Y:S06]  /*5d80*/  @UP4 UISETP.NE.AND.EX UP3, UPT, UR7, URZ, UPT, UP3 ;  /* 0x000000ff0700428c */ /* 0x000fec000bf65330 */
[----:B------:R-:W3:Y:S01]  /*5d90*/  @!P0 LDC R0, c[0x0][0xb20] ;  /* 0x0002c800ff008b82 */ /* 0x000ee20000000800 */
[----:B------:R-:W-:Y:S01]  /*5da0*/  @UP4 USEL UR6, URZ, 0xffffffff, UP3 ;  /* 0xffffffffff064887 */ /* 0x000fe20009800000 */
[----:B--2---:R-:W-:Y:S01]  /*5db0*/  @!P0 IMAD.HI.U32 R4, R25, R4, RZ ;  /* 0x0000000419048227 */ /* 0x004fe200078e00ff */
[----:B-1----:R-:W-:Y:S05]  /*5dc0*/  @!P0 ISETP.NE.AND P1, PT, R6, 0x1, PT ;  /* 0x000000010600880c */ /* 0x002fea0003f25270 */
[----:B------:R-:W1:Y:S01]  /*5dd0*/  @!P0 LDC R3, c[0x0][0xb0c] ;  /* 0x0002c300ff038b82 */ /* 0x000e620000000800 */
[----:B------:R-:W-:Y:S01]  /*5de0*/  @UP0 USEL UR5, UR6, UR5, !UP1 ;  /* 0x0000000506050287 */ /* 0x000fe2000c800000 */
[----:B------:R-:W-:Y:S01]  /*5df0*/  @!P0 IMAD.HI.U32 R7, R23, R7, RZ ;  /* 0x0000000717078227 */ /* 0x000fe200078e00ff */
[----:B------:R-:W-:Y:S02]  /*5e00*/  @!P0 SHF.R.U32.HI R4, RZ, R5, R4 ;  /* 0x00000005ff048219 */ /* 0x000fe40000011604 */
[----:B------:R-:W-:Y:S04]  /*5e10*/  @UP4 ULOP3.LUT UR5, UR5, 0x1, URZ, 0xc0, !UPT ;  /* 0x0000000105054892 */ /* 0x000fe8000f8ec0ff */
[----:B------:R-:W-:Y:S02]  /*5e20*/  UISETP.NE.U32.OR UP0, UPT, UR5, 0x1, !UP4 ;  /* 0x000000010500788c */ /* 0x000fe4000e705470 */
[----:B------:R-:W-:Y:S02]  /*5e30*/  ULEA UR5, UR50, UR39, 0x3 ;  /* 0x0000002732057291 */ /* 0x000fe4000f8e18ff */
[----:B------:R-:W-:Y:S02]  /*5e40*/  UP2UR UR51, UPR, URZ, 0x1 ;  /* 0x00000001ff337883 */ /* 0x000fe40008000000 */
[----:B------:R-:W-:Y:S04]  /*5e50*/  PLOP3.LUT P5, PT, PT, PT, UP0, 0x80, 0x8 ;  /* 0x000000000008781c */ /* 0x000fe80003faf008 */
[----:B------:R-:W-:Y:S02]  /*5e60*/  P2R R59, PR, RZ, 0x20 ;  /* 0x00000020ff3b7803 */ /* 0x000fe40000000000 */
[----:B---3--:R-:W-:Y:S02]  /*5e70*/  @!P0 SHF.R.U32.HI R0, RZ, R0, R7 ;  /* 0x00000000ff008219 */ /* 0x008fe40000011607 */
[----:B-1----:R-:W-:Y:S02]  /*5e80*/  @!P0 ISETP.NE.AND P2, PT, R3, 0x1, PT ;  /* 0x000000010300880c */ /* 0x002fe40003f45270 */
[----:B------:R-:W-:Y:S03]  /*5e90*/  @!P0 SEL R5, R23, R0, !P1 ;  /* 0x0000000017058207 */ /* 0x000fe60004800000 */
[----:B------:R-:W-:Y:S02]  /*5ea0*/  @P5 SHF.L.U32 R10, R9, 0x1f, RZ ;  /* 0x0000001f090a5819 */ /* 0x000fe400000006ff */
[----:B------:R-:W-:Y:S02]  /*5eb0*/  @!P0 SEL R4, R25, R4, !P2 ;  /* 0x0000000419048207 */ /* 0x000fe40005000000 */
[----:B------:R-:W1:Y:S03]  /*5ec0*/  @P5 SYNCS.PHASECHK.TRANS64.TRYWAIT P4, [UR5+0x1a0], R10 ;  /* 0x0001a00aff0055a7 */ /* 0x000e660008081105 */
[----:B------:R-:W-:Y:S02]  /*5ed0*/  @!P0 IMAD.IADD R0, R5, 0x1, -R4 ;  /* 0x0000000105008824 */ /* 0x000fe400078e0a04 */
[----:B------:R-:W-:Y:S02]  /*5ee0*/  @!P0 IMAD.IADD R4, R4, 0x1, -R5 ;  /* 0x0000000104048824 */ /* 0x000fe400078e0a05 */
[----:B------:R-:W-:Y:S02]  /*5ef0*/  @!P0 IMAD R25, R0, R3, R25 ;  /* 0x0000000300198224 */ /* 0x000fe400078e0219 */
[----:B------:R-:W-:Y:S01]  /*5f00*/  @!P0 IMAD R23, R4, R6, R23 ;  /* 0x0000000604178224 */ /* 0x000fe200078e0217 */
[----:B------:R-:W-:Y:S01]  /*5f10*/  PLOP3.LUT P0, PT, PT, PT, PT, 0x8, 0x80 ;  /* 0x000000000080781c */ /* 0x000fe20003f0e170 */
[----:B------:R2:W3:Y:S01]  /*5f20*/  SYNCS.PHASECHK.TRANS64.TRYWAIT P3, [R8+UR39+0x1f0], R11 ;  /* 0x0001f00b080075a7 */ /* 0x0004e20008061127 */
[----:B-1----:R-:W-:Y:S01]  /*5f30*/  @P5 PLOP3.LUT P0, PT, P4, PT, PT, 0x8, 0x80 ;  /* 0x000000000080581c */ /* 0x002fe2000270e170 */
[----:B------:R-:W-:Y:S01]  /*5f40*/  @!UPT UIADD3 URZ, UPT, UPT, URZ, URZ, URZ ;  /* 0x000000fffffff290 */ /* 0x000fe2000fffe0ff */
[----:B--2---:R-:W-:Y:S11]  /*5f50*/  BRA.U !UP0, `(.L_x_105) ;  /* 0x0000000108547547 */ /* 0x004ff6000b800000 */
[----:B------:R-:W-:Y:S02]  /*5f60*/  FSETP.NEU.AND P2, PT, RZ, UR38, PT ;  /* 0x00000026ff007c0b */ /* 0x000fe4000bf4d000 */
[----:B------:R-:W-:Y:S01]  /*5f70*/  LOP3.LUT P1, RZ, R42, 0xff, RZ, 0xc0, !PT ;  /* 0x000000ff2aff7812 */ /* 0x000fe2000782c0ff */
[----:B------:R-:W-:Y:S01]  /*5f80*/  @!UPT UIADD3 URZ, UPT, UPT, URZ, URZ, URZ ;  /* 0x000000fffffff290 */ /* 0x000fe2000fffe0ff */
[----:B------:R-:W-:Y:S11]  /*5f90*/  @!P0 BRA `(.L_x_106) ;  /* 0x00000000000c8947 */ /* 0x000ff60003800000 */
[----:B------:R-:W-:Y:S04]  /*5fa0*/  SHF.L.U32 R9, R9, 0x1f, RZ ;  /* 0x0000001f09097819 */ /* 0x000fe800000006ff */
[----:B------:R-:W1:Y:S02]  /*5fb0*/  SYNCS.PHASECHK.TRANS64.TRYWAIT P0, [UR5+0x1a0], R9 ;  /* 0x0001a009ff0075a7 */ /* 0x000e640008001105 */
[----:B-1----:R-:W-:Y:S05]  /*5fc0*/  @!P0 BRA `(.L_x_107) ;  /* 0x0000001800788947 */ /* 0x002fea0003800000 */
.L_x_106:
[----:B------:R-:W-:Y:S01]  /*5fd0*/  UISETP.NE.U32.AND UP0, UPT, UR40, URZ, UPT ;  /* 0x000000ff2800728c */ /* 0x000fe2000bf05070 */
[----:B------:R-:W-:Y:S01]  /*5fe0*/  IMAD.MOV.U32 R35, RZ, RZ, RZ ;  /* 0x000000ffff237224 */ /* 0x000fe200078e00ff */
[----:B------:R-:W-:Y:S01]  /*5ff0*/  CS2R R32, SRZ ;  /* 0x0000000000207805 */ /* 0x000fe2000001ff00 */
[----:B------:R-:W-:Y:S01]  /*6000*/  VOTEU.ANY UP1, P2 ;  /* 0x0000000000ff7886 */ /* 0x000fe20001020100 */
[----:B------:R-:W-:Y:S02]  /*6010*/  UISETP.NE.AND.EX UP0, UPT, UR41, URZ, UPT, UP0 ;  /* 0x000000ff2900728c */ /* 0x000fe4000bf05300 */
[----:B------:R-:W-:Y:S02]  /*6020*/  USEL UR4, URZ, 0xffffffff, UP1 ;  /* 0xffffffffff047887 */ /* 0x000fe40008800000 */
[----:B------:R-:W-:Y:S03]  /*6030*/  USEL UR5, URZ, 0xffffffff, UP0 ;  /* 0xffffffffff057887 */ /* 0x000fe60008000000 */
[----:B------:R-:W-:Y:S01]  /*6040*/  VOTEU.ANY UP0, P1 ;  /* 0x0000000000ff7886 */ /* 0x000fe20000800100 */
[----:B------:R-:W-:Y:S04]  /*6050*/  @UP2 USEL UR4, UR5, UR4, !UP0 ;  /* 0x0000000405042287 */ /* 0x000fe8000c000000 */
[----:B------:R-:W-:Y:S04]  /*6060*/  ULOP3.LUT UR4, UR4, 0x1, URZ, 0xc0, !UPT ;  /* 0x0000000104047892 */ /* 0x000fe8000f8ec0ff */
[----:B------:R-:W-:Y:S06]  /*6070*/  UISETP.NE.U32.AND UP0, UPT, UR4, 0x1, UPT ;  /* 0x000000010400788c */ /* 0x000fec000bf05070 */
[----:B------:R-:W-:Y:S11]  /*6080*/  PLOP3.LUT P0, PT, PT, PT, UP0, 0x80, 0x8 ;  /* 0x000000000008781c */ /* 0x000ff60003f0f008 */
[----:B------:R-:W-:Y:S02]  /*6090*/  @!UPT UIADD3 URZ, UPT, UPT, URZ, URZ, URZ ;  /* 0x000000fffffff290 */ /* 0x000fe4000fffe0ff */
[----:B------:R2:W1:Y:S02]  /*60a0*/  @P0 LDS.128 R32, [R60+0x300] ;  /* 0x000300003c200984 */ /* 0x0004640000000c00 */
.L_x_105:
[----:B-1----:R-:W-:Y:S04]  /*60b0*/  SHF.R.U32.HI R0, RZ, 0x15, R28 ;  /* 0x00000015ff007819 */ /* 0x002fe8000001161c */
[----:B------:R-:W-:Y:S01]  /*60c0*/  LOP3.LUT P0, RZ, R0, 0x3, R51, 0x48, !PT ;  /* 0x0000000300ff7812 */ /* 0x000fe20007804833 */
[----:B------:R-:W-:Y:S01]  /*60d0*/  @!UPT UIADD3 URZ, UPT, UPT, URZ, URZ, URZ ;  /* 0x000000fffffff290 */ /* 0x000fe2000fffe0ff */
[----:B---3--:R-:W-:Y:S11]  /*60e0*/  @P3 BRA `(.L_x_108) ;  /* 0x0000000000083947 */ /* 0x008ff60003800000 */
[----:B------:R-:W1:Y:S02]  /*60f0*/  SYNCS.PHASECHK.TRANS64.TRYWAIT P1, [R8+UR39+0x1f0], R11 ;  /* 0x0001f00b080075a7 */ /* 0x000e640008021127 */
[----:B-1----:R-:W-:Y:S05]  /*6100*/  @!P1 BRA `(.L_x_109) ;  /* 0x0000001800409947 */ /* 0x002fea0003800000 */
.L_x_108:
[----:B------:R-:W-:Y:S05]  /*6110*/  @!P0 BRA `(.L_x_110) ;  /* 0x0000000000408947 */ /* 0x000fea0003800000 */
[----:B------:R-:W3:Y:S01]  /*6120*/  LDCU.64 UR8, c[0x4][0x68] ;  /* 0x01000d00ff0877ac */ /* 0x000ee20008000a00 */
[----:B------:R-:W-:Y:S01]  /*6130*/  MOV R15, 0x0 ;  /* 0x00000000000f7802 */ /* 0x000fe20000000f00 */
[----:B------:R-:W-:Y:S02]  /*6140*/  HFMA2 R12, -RZ, RZ, 0, 5.9604644775390625e-08 ;  /* 0x00000001ff0c7431 */ /* 0x000fe400000001ff */
[----:B------:R-:W-:Y:S02]  /*6150*/  IMAD.MOV.U32 R8, RZ, RZ, 0x192 ;  /* 0x00000192ff087424 */ /* 0x000fe400078e00ff */
[----:B------:R-:W-:Y:S01]  /*6160*/  IMAD.MOV.U32 R13, RZ, RZ, RZ ;  /* 0x000000ffff0d7224 */ /* 0x000fe200078e00ff */
[----:B------:R-:W1:Y:S01]  /*6170*/  LDCU.64 UR6, c[0x4][0x70] ;  /* 0x01000e00ff0677ac */ /* 0x000e620008000a00 */
[----:B------:R-:W2:Y:S01]  /*6180*/  LDC.64 R14, c[0x4][R15] ;  /* 0x010000000f0e7b82 */ /* 0x000ea20000000a00 */
[----:B------:R-:W4:Y:S01]  /*6190*/  LDCU.64 UR4, c[0x4][0x8] ;  /* 0x01000100ff0477ac */ /* 0x000f220008000a00 */
[----:B---3--:R-:W-:Y:S01]  /*61a0*/  MOV R5, UR9 ;  /* 0x0000000900057c02 */ /* 0x008fe20008000f00 */
[----:B------:R-:W-:Y:S01]  /*61b0*/  IMAD.U32 R4, RZ, RZ, UR8 ;  /* 0x00000008ff047e24 */ /* 0x000fe2000f8e00ff */
[----:B-1----:R-:W-:Y:S01]  /*61c0*/  MOV R7, UR7 ;  /* 0x0000000700077c02 */ /* 0x002fe20008000f00 */
[----:B------:R-:W-:Y:S01]  /*61d0*/  IMAD.U32 R6, RZ, RZ, UR6 ;  /* 0x00000006ff067e24 */ /* 0x000fe2000f8e00ff */
[----:B----4-:R-:W-:Y:S01]  /*61e0*/  MOV R11, UR5 ;  /* 0x00000005000b7c02 */ /* 0x010fe20008000f00 */
[----:B------:R-:W-:Y:S02]  /*61f0*/  IMAD.U32 R10, RZ, RZ, UR4 ;  /* 0x00000004ff0a7e24 */ /* 0x000fe4000f8e00ff */
[----:B------:R-:W-:Y:S07]  /*6200*/  LEPC R20, `(.L_x_110) ;  /* 0x000000001014794e */ /* 0x000fee0000000000 */
[----:B--2--5:R-:W-:Y:S05]  /*6210*/  CALL.ABS.NOINC R14 ;  /* 0x000000000e007343 */ /* 0x024fea0003c00000 */
.L_x_110:
[----:B------:R-:W-:Y:S01]  /*6220*/  ISETP.NE.AND P0, PT, R57, RZ, PT ;  /* 0x000000ff3900720c */ /* 0x000fe20003f05270 */
[----:B------:R-:W-:Y:S05]  /*6230*/  WARPSYNC.ALL ;  /* 0x0000000000007948 */ /* 0x000fea0003800000 */
[----:B------:R-:W-:Y:S01]  /*6240*/  R2UR UR4, R28 ;  /* 0x000000001c0472ca */ /* 0x000fe200000e0000 */
[----:B------:R-:W-:Y:S01]  /*6250*/  UIADD3 UR5, UPT, UPT, UR53, 0x210, URZ ;  /* 0x0000021035057890 */ /* 0x000fe2000fffe0ff */
[--C-:B------:R-:W-:Y:S01]  /*6260*/  HADD2.F32 R3, -RZ, R32.reuse.H0_H0 ;  /* 0x20000020ff037230 */ /* 0x100fe20000004100 */
[----:B------:R-:W-:Y:S01]  /*6270*/  UIADD3 UR8, UPT, UPT, UR50, 0x1, URZ ;  /* 0x0000000132087890 */ /* 0x000fe2000fffe0ff */
[----:B-1----:R-:W-:Y:S01]  /*6280*/  HADD2.F32 R0, -RZ, R32.H1_H1 ;  /* 0x30000020ff007230 */ /* 0x002fe20000004100 */
[----:B------:R-:W-:Y:S01]  /*6290*/  UPRMT UR5, UR46, 0x654, UR5 ;  /* 0x000006542e057896 */ /* 0x000fe20008000005 */
[--C-:B------:R-:W-:Y:S01]  /*62a0*/  HADD2.F32 R13, -RZ, R33.reuse.H0_H0 ;  /* 0x20000021ff0d7230 */ /* 0x100fe20000004100 */
[----:B------:R-:W-:Y:S01]  /*62b0*/  UIADD3 UR9, UPT, UPT, UR37, 0x1, URZ ;  /* 0x0000000125097890 */ /* 0x000fe2000fffe0ff */
[----:B------:R-:W-:Y:S01]  /*62c0*/  HADD2.F32 R12, -RZ, R33.H1_H1 ;  /* 0x30000021ff0c7230 */ /* 0x000fe20000004100 */
[----:B------:R-:W-:Y:S01]  /*62d0*/  BSSY.RECONVERGENT B0, `(.L_x_111) ;  /* 0x000002f000007945 */ /* 0x000fe20003800200 */
[--C-:B------:R-:W-:Y:S02]  /*62e0*/  HADD2.F32 R15, -RZ, R34.reuse.H0_H0 ;  /* 0x20000022ff0f7230 */ /* 0x100fe40000004100 */
[----:B------:R-:W-:Y:S01]  /*62f0*/  HADD2.F32 R14, -RZ, R34.H1_H1 ;  /* 0x30000022ff0e7230 */ /* 0x000fe20000004100 */
[----:B------:R-:W1:Y:S01]  /*6300*/  LDTM.x8 R4, tmem[UR4] ;  /* 0x00000004000479ee */ /* 0x000e6200081c0000 */
[--C-:B------:R-:W-:Y:S01]  /*6310*/  HADD2.F32 R21, -RZ, R35.reuse.H0_H0 ;  /* 0x20000023ff157230 */ /* 0x100fe20000004100 */
[----:B------:R-:W-:Y:S01]  /*6320*/  NOP ;  /* 0x0000000000007918 */ /* 0x000fe20000000000 */
[----:B------:R-:W-:Y:S01]  /*6330*/  HADD2.F32 R20, -RZ, R35.H1_H1 ;  /* 0x30000023ff147230 */ /* 0x000fe20000004100 */
[----:B-1----:R-:W-:Y:S01]  /*6340*/  SYNCS.ARRIVE.TRANS64.RED.A1T0 RZ, [UR5], RZ ;  /* 0x000000ffffff79a7 */ /* 0x002fe20008100405 */
[C---:B----45:R-:W-:Y:S01]  /*6350*/  FMUL R4, R27.reuse, R4 ;  /* 0x000000041b047220 */ /* 0x070fe20000400000 */
[C---:B------:R-:W-:Y:S01]  /*6360*/  FMUL R5, R27.reuse, R5 ;  /* 0x000000051b057220 */ /* 0x040fe20000400000 */
[C---:B------:R-:W-:Y:S01]  /*6370*/  FMUL R6, R27.reuse, R6 ;  /* 0x000000061b067220 */ /* 0x040fe20000400000 */
[----:B------:R-:W-:Y:S01]  /*6380*/  FMUL R7, R27, R7 ;  /* 0x000000071b077220 */ /* 0x000fe20000400000 */
[----:B------:R-:W-:Y:S01]  /*6390*/  FFMA R4, R3, UR38, R4 ;  /* 0x0000002603047c23 */ /* 0x000fe20008000004 */
[C---:B------:R-:W-:Y:S01]  /*63a0*/  FMUL R8, R27.reuse, R8 ;  /* 0x000000081b087220 */ /* 0x040fe20000400000 */
[----:B------:R-:W-:Y:S01]  /*63b0*/  FFMA R5, R0, UR38, R5 ;  /* 0x0000002600057c23 */ /* 0x000fe20008000005 */
[----:B------:R-:W-:Y:S01]  /*63c0*/  FMUL R9, R27, R9 ;  /* 0x000000091b097220 */ /* 0x000fe20000400000 */
[----:B------:R-:W-:Y:S01]  /*63d0*/  FFMA R6, R13, UR38, R6 ;  /* 0x000000260d067c23 */ /* 0x000fe20008000006 */
[C---:B------:R-:W-:Y:S01]  /*63e0*/  FMUL R10, R27.reuse, R10 ;  /* 0x0000000a1b0a7220 */ /* 0x040fe20000400000 */
[----:B------:R-:W-:Y:S01]  /*63f0*/  FFMA R7, R12, UR38, R7 ;  /* 0x000000260c077c23 */ /* 0x000fe20008000007 */
[----:B------:R-:W-:Y:S01]  /*6400*/  FMUL R11, R27, R11 ;  /* 0x0000000b1b0b7220 */ /* 0x000fe20000400000 */
[----:B------:R-:W-:Y:S01]  /*6410*/  FFMA R8, R15, UR38, R8 ;  /* 0x000000260f087c23 */ /* 0x000fe20008000008 */
[----:B------:R-:W-:Y:S01]  /*6420*/  FFMA R9, R14, UR38, R9 ;  /* 0x000000260e097c23 */ /* 0x000fe20008000009 */
[----:B------:R-:W-:Y:S01]  /*6430*/  FFMA R10, R21, UR38, R10 ;  /* 0x00000026150a7c23 */ /* 0x000fe2000800000a */
[----:B------:R-:W-:Y:S01]  /*6440*/  FFMA R11, R20, UR38, R11 ;  /* 0x00000026140b7c23 */ /* 0x000fe2000800000b */
[----:B------:R-:W-:Y:S02]  /*6450*/  F2FP.F16.F32.PACK_AB R44, R5, R4 ;  /* 0x00000004052c723e */ /* 0x000fe400000000ff */
[----:B------:R-:W-:Y:S02]  /*6460*/  F2FP.F16.F32.PACK_AB R45, R7, R6 ;  /* 0x00000006072d723e */ /* 0x000fe400000000ff */
[----:B------:R-:W-:Y:S02]  /*6470*/  F2FP.F16.F32.PACK_AB R46, R9, R8 ;  /* 0x00000008092e723e */ /* 0x000fe400000000ff */
[----:B------:R-:W-:Y:S05]  /*6480*/  F2FP.F16.F32.PACK_AB R47, R11, R10 ;  /* 0x0000000a0b2f723e */ /* 0x000fea00000000ff */
[----:B------:R1:W-:Y:S01]  /*6490*/  STS.128 [R60+0x300], R44 ;  /* 0x0003002c3c007388 */ /* 0x0003e20000000c00 */
[----:B------:R-:W-:Y:S01]  /*64a0*/  @!PT LDS RZ, [RZ] ;  /* 0x00000000fffff984 */ /* 0x000fe20000000800 */
[----:B------:R-:W-:Y:S01]  /*64b0*/  @!PT LDS RZ, [RZ] ;  /* 0x00000000fffff984 */ /* 0x000fe20000000800 */
[----:B------:R-:W-:Y:S01]  /*64c0*/  @!PT LDS RZ, [RZ] ;  /* 0x00000000fffff984 */ /* 0x000fe20000000800 */
[----:B------:R-:W-:Y:S01]  /*64d0*/  @!PT LDS RZ, [RZ] ;  /* 0x00000000fffff984 */ /* 0x000fe20000000800 */
[----:B------:R3:W-:Y:S07]  /*64e0*/  MEMBAR.ALL.CTA ;  /* 0x0000000000007992 */ /* 0x0007ee0000008000 */
[----:B---3--:R-:W3:Y:S02]  /*64f0*/  FENCE.VIEW.ASYNC.S ;  /* 0x00000000000073c6 */ /* 0x008ee40000000000 */
[----:B---3--:R-:W-:Y:S06]  /*6500*/  BAR.SYNC.DEFER_BLOCKING 0x1, 0x80 ;  /* 0x0042000000007b1d */ /* 0x008fec0000010000 */
[----:B------:R-:W-:Y:S05]  /*6510*/  @P0 BRA `(.L_x_112) ;  /* 0x0000000000280947 */ /* 0x000fea0003800000 */
[----:B------:R-:W-:Y:S01]  /*6520*/  R2UR UR11, R41 ;  /* 0x00000000290b72ca */ /* 0x000fe200000e0000 */
[----:B------:R-:W-:Y:S01]  /*6530*/  UIADD3 UR12, UP0, UPT, UR54, 0x680, URZ ;  /* 0x00000680360c7890 */ /* 0x000fe2000ff1e0ff */
[----:B------:R-:W-:Y:S01]  /*6540*/  R2UR UR10, R43 ;  /* 0x000000002b0a72ca */ /* 0x000fe200000e0000 */
[----:B------:R-:W-:Y:S02]  /*6550*/  UIADD3 UR4, UPT, UPT, UR39, 0x300, UR47 ;  /* 0x0000030027047890 */ /* 0x000fe4000fffe02f */
[----:B------:R-:W-:Y:S01]  /*6560*/  UIADD3.X UR13, UPT, UPT, URZ, UR55, URZ, UP0, !UPT ;  /* 0x00000037ff0d7290 */ /* 0x000fe200087fe4ff */
[----:B------:R-:W-:Y:S07]  /*6570*/  UMOV UR7, UR36 ;  /* 0x0000002400077c82 */ /* 0x000fee0008000000 */
[----:B------:R-:W-:Y:S02]  /*6580*/  USHF.L.U32 UR5, UR11, 0x3, URZ ;  /* 0x000000030b057899 */ /* 0x000fe400080006ff */
[----:B------:R-:W-:Y:S09]  /*6590*/  USHF.L.U32 UR6, UR10, 0x7, URZ ;  /* 0x000000070a067899 */ /* 0x000ff200080006ff */
[----:B------:R3:W-:Y:S02]  /*65a0*/  UTMASTG.3D [UR4], [UR12] ;  /* 0x000000040c0073b5 */ /* 0x0007e40008010000 */
[----:B---3--:R0:W-:Y:S02]  /*65b0*/  UTMACMDFLUSH ;  /* 0x00000000000079b7 */ /* 0x0081e40000000000 */
.L_x_112:
[----:B------:R-:W-:Y:S05]  /*65c0*/  BSYNC.RECONVERGENT B0 ;  /* 0x0000000000007941 */ /* 0x000fea0003800200 */
.L_x_111:
[----:B------:R-:W-:Y:S04]  /*65d0*/  BSSY.RECONVERGENT B0, `(.L_x_113) ;  /* 0x0000003000007945 */ /* 0x000fe80003800200 */
[----:B------:R-:W-:Y:S05]  /*65e0*/  @P0 BRA `(.L_x_114) ;  /* 0x0000000000040947 */ /* 0x000fea0003800000 */
[----:B------:R-:W-:Y:S04]  /*65f0*/  DEPBAR.LE SB0, 0x0 ;  /* 0x000080000000791a */ /* 0x000fe80000000000 */
.L_x_114:
[----:B------:R-:W-:Y:S05]  /*6600*/  BSYNC.RECONVERGENT B0 ;  /* 0x0000000000007941 */ /* 0x000fea0003800200 */
.L_x_113:
[----:B------:R-:W-:Y:S01]  /*6610*/  BAR.SYNC.DEFER_BLOCKING 0x1, 0x80 ;  /* 0x0042000000007b1d */ /* 0x000fe20000010000 */
[----:B------:R-:W-:Y:S04]  /*6620*/  UIADD3 UR49, UPT, UPT, UR49, 0x1, URZ ;  /* 0x0000000131317890 */ /* 0x000fe8000fffe0ff */
[----:B------:R-:W-:Y:S09]  /*6630*/  UISETP.NE.AND UP0, UPT, UR49, URZ, UPT ;  /* 0x000000ff3100728c */ /* 0x000ff2000bf05270 */
[----:B------:R-:W-:Y:S05]  /*6640*/  BRA.U !UP0, `(.L_x_115) ;  /* 0x0000000108247547 */ /* 0x000fea000b800000 */
[----:B------:R-:W-:Y:S01]  /*6650*/  UISETP.NE.AND UP0, UPT, UR51, URZ, UPT ;  /* 0x000000ff3300728c */ /* 0x000fe2000bf05270 */
[----:B------:R-:W-:Y:S10]  /*6660*/  ISETP.NE.AND P0, PT, R59, RZ, PT ;  /* 0x000000ff3b00720c */ /* 0x000ff40003f05270 */
[----:B------:R-:W-:Y:S02]  /*6670*/  @UP0 ULEA UR4, UR48, UR39, 0x3 ;  /* 0x0000002730040291 */ /* 0x000fe4000f8e18ff */
[----:B------:R-:W-:Y:S02]  /*6680*/  UIADD3 UR48, UPT, UPT, UR48, 0x1, URZ ;  /* 0x0000000130307890 */ /* 0x000fe4000fffe0ff */
[----:B------:R-:W-:Y:S04]  /*6690*/  @UP0 UIADD3 UR4, UPT, UPT, UR4, 0x1b0, URZ ;  /* 0x000001b004040890 */ /* 0x000fe8000fffe0ff */
[----:B------:R-:W-:Y:S02]  /*66a0*/  @UP0 UPRMT UR4, UR46, 0x654, UR4 ;  /* 0x000006542e040896 */ /* 0x000fe40008000004 */
[----:B------:R-:W-:Y:S04]  /*66b0*/  UISETP.NE.AND UP0, UPT, UR48, 0x2, UPT ;  /* 0x000000023000788c */ /* 0x000fe8000bf05270 */
[----:B------:R-:W-:Y:S03]  /*66c0*/  USEL UR48, UR48, URZ, UP0 ;  /* 0x000000ff30307287 */ /* 0x000fe60008000000 */
[----:B------:R-:W-:Y:S09]  /*66d0*/  @P0 SYNCS.ARRIVE.TRANS64.RED.A1T0 RZ, [UR4], RZ ;  /* 0x000000ffffff09a7 */ /* 0x000ff20008100404 */
.L_x_115:
[----:B------:R-:W-:Y:S01]  /*66e0*/  ISETP.NE.AND P1, PT, R58, RZ, PT ;  /* 0x000000ff3a00720c */ /* 0x000fe20003f25270 */
[----:B------:R-:W-:Y:S01]  /*66f0*/  UISETP.NE.AND UP0, UPT, UR9, 0x4, UPT ;  /* 0x000000040900788c */ /* 0x000fe2000bf05270 */
[----:B------:R-:W-:Y:S01]  /*6700*/  ISETP.NE.AND P0, PT, R61, 0x2, PT ;  /* 0x000000023d00780c */ /* 0x000fe20003f05270 */
[----:B------:R-:W-:Y:S01]  /*6710*/  UISETP.NE.AND UP1, UPT, UR8, 0x2, UPT ;  /* 0x000000020800788c */ /* 0x000fe2000bf25270 */
[----:B------:R-:W-:Y:S01]  /*6720*/  IMAD.IADD R41, R23, 0x1, R29 ;  /* 0x0000000117297824 */ /* 0x000fe200078e021d */
[----:B------:R-:W-:Y:S01]  /*6730*/  USEL UR5, URZ, 0x1, UP0 ;  /* 0x00000001ff057887 */ /* 0x000fe20008000000 */
[----:B------:R-:W-:Y:S01]  /*6740*/  SEL R0, RZ, 0x1, P0 ;  /* 0x00000001ff007807 */ /* 0x000fe20000000000 */
[----:B------:R-:W-:Y:S01]  /*6750*/  USEL UR4, URZ, 0x1, UP1 ;  /* 0x00000001ff047887 */ /* 0x000fe20008800000 */
[----:B------:R-:W-:Y:S01]  /*6760*/  SEL R61, R61, RZ, P0 ;  /* 0x000000ff3d3d7207 */ /* 0x000fe20000000000 */
[----:B------:R-:W-:Y:S01]  /*6770*/  USEL UR37, UR9, URZ, UP0 ;  /* 0x000000ff09257287 */ /* 0x000fe20008000000 */
[----:B------:R-:W-:Y:S01]  /*6780*/  LOP3.LUT R53, R53, R0, RZ, 0x3c, !PT ;  /* 0x0000000035357212 */ /* 0x000fe200078e3cff */
[----:B------:R-:W-:Y:S01]  /*6790*/  USEL UR50, UR8, URZ, UP1 ;  /* 0x000000ff08327287 */ /* 0x000fe20008800000 */
[----:B------:R-:W-:Y:S01]  /*67a0*/  LOP3.LUT R54, R54, UR5, RZ, 0x3c, !PT ;  /* 0x0000000536367c12 */ /* 0x000fe2000f8e3cff */
[----:B------:R-:W-:Y:S01]  /*67b0*/  IMAD.IADD R43, R25, 0x1, R40 ;  /* 0x00000001192b7824 */ /* 0x000fe200078e0228 */
[----:B------:R-:W-:Y:S02]  /*67c0*/  @P1 R2UR UR36, R52 ;  /* 0x00000000342412ca */ /* 0x000fe400000e0000 */
[----:B------:R-:W-:Y:S01]  /*67d0*/  LOP3.LUT R55, R55, UR4, RZ, 0x3c, !PT ;  /* 0x0000000437377c12 */ /* 0x000fe2000f8e3cff */
[----:B------:R-:W-:Y:S01]  /*67e0*/  @!UPT UIADD3 URZ, UPT, UPT, URZ, URZ, URZ ;  /* 0x000000fffffff290 */ /* 0x000fe2000fffe0ff */
[----:B------:R-:W-:Y:S11]  /*67f0*/  @P1 BRA `(.L_x_116) ;  /* 0xffffffec007c1947 */ /* 0x000ff6000383ffff */
[----:B------:R-:W-:-:S09]  /*6800*/  UISETP.NE.AND UP0, UPT, UR52, URZ, UPT ;  /* 0x000000ff3400728c */ /* 0x000fd2000bf05270 */
[----:B------:R-:W-:Y:S05]  /*6810*/  BRA.U !UP0, `(.L_x_117) ;  /* 0x0000000108407547 */ /* 0x000fea000b800000 */
[----:B------:R-:W3:Y:S02]  /*6820*/  LDCU.64 UR4, c[0x0][0x890] ;  /* 0x00011200ff0477ac */ /* 0x000ee40008000a00 */
[----:B---3--:R-:W-:-:S04]  /*6830*/  UISETP.NE.U32.AND UP0, UPT, UR4, URZ, UPT ;  /* 0x000000ff0400728c */ /* 0x008fc8000bf05070 */
[----:B------:R-:W-:-:S09]  /*6840*/  UISETP.NE.AND.EX UP0, UPT, UR5, URZ, UPT, UP0 ;  /* 0x000000ff0500728c */ /* 0x000fd2000bf05300 */
[----:B------:R-:W-:Y:S05]  /*6850*/  BRA.U UP0, `(.L_x_118) ;  /* 0x00000001000c7547 */ /* 0x000fea000b800000 */
[----:B------:R-:W-:-:S13]  /*6860*/  FSETP.NEU.AND P0, PT, RZ, UR38, PT ;  /* 0x00000026ff007c0b */ /* 0x000fda000bf0d000 */
[----:B------:R-:W-:Y:S05]  /*6870*/  @!P0 EXIT ;  /* 0x000000000000894d */ /* 0x000fea0003800000 */
[----:B------:R-:W-:Y:S05]  /*6880*/  BRA `(.L_x_117) ;  /* 0x0000000000247947 */ /* 0x000fea0003800000 */
.L_x_118:
[----:B------:R-:W-:-:S13]  /*6890*/  LOP3.LUT P0, RZ, R42, 0xff, RZ, 0xc0, !PT ;  /* 0x000000ff2aff7812 */ /* 0x000fda000780c0ff */
[----:B------:R-:W-:Y:S05]  /*68a0*/  @P0 BRA `(.L_x_119) ;  /* 0x0000000000140947 */ /* 0x000fea0003800000 */
[----:B------:R-:W3:Y:S02]  /*68b0*/  LDCU.64 UR4, c[0x0][0x888] ;  /* 0x00011100ff0477ac */ /* 0x000ee40008000a00 */
[----:B---3--:R-:W-:-:S04]  /*68c0*/  ISETP.NE.U32.AND P0, PT, RZ, UR4, PT ;  /* 0x00000004ff007c0c */ /* 0x008fc8000bf05070 */
[----:B------:R-:W-:-:S13]  /*68d0*/  ISETP.NE.AND.EX P0, PT, RZ, UR5, PT, P0 ;  /* 0x00000005ff007c0c */ /* 0x000fda000bf05300 */
[----:B------:R-:W-:Y:S05]  /*68e0*/  @!P0 EXIT ;  /* 0x000000000000894d */ /* 0x000fea0003800000 */
[----:B------:R-:W-:Y:S05]  /*68f0*/  BRA `(.L_x_117) ;  /* 0x0000000000087947 */ /* 0x000fea0003800000 */
.L_x_119:
[----:B------:R-:W-:-:S13]  /*6900*/  FSETP.NEU.AND P0, PT, RZ, UR38, PT ;  /* 0x00000026ff007c0b */ /* 0x000fda000bf0d000 */
[----:B------:R-:W-:Y:S05]  /*6910*/  @!P0 EXIT ;  /* 0x000000000000894d */ /* 0x000fea0003800000 */
.L_x_117:
[----:B------:R-:W-:-:S04]  /*6920*/  DEPBAR.LE SB0, 0x0 ;  /* 0x000080000000791a */ /* 0x000fc80000000000 */
[----:B------:R-:W-:Y:S05]  /*6930*/  EXIT ;  /* 0x000000000000794d */ /* 0x000fea0003800000 */
.L_x_20:
[----:B----4-:R4:W1:Y:S02]  /*6940*/  SYNCS.PHASECHK.TRANS64.TRYWAIT P0, [R4+URZ+0x240], R5 ;  /* 0x00024005040075a7 */ /* 0x01086400080011ff */
[----:B-1----:R-:W-:Y:S05]  /*6950*/  @!P0 NANOSLEEP.SYNCS 0x989680 ;  /* 0x009896800000895d */ /* 0x002fea0003900000 */
[----:B------:R-:W1:Y:S02]  /*6960*/  @!P0 SYNCS.PHASECHK.TRANS64 P0, [R4+URZ+0x240], R5 ;  /* 0x00024005040085a7 */ /* 0x000e6400080010ff */
[----:B-1----:R-:W-:Y:S05]  /*6970*/  @!P0 BRA `(.L_x_20) ;  /* 0xfffffffc00f08947 */ /* 0x002fea000383ffff */
[----:B------:R-:W-:Y:S05]  /*6980*/  BRA `(.L_x_120) ;  /* 0xffffffac00bc7947 */ /* 0x000fea000383ffff */
.L_x_23:
[----:B-1----:R-:W-:-:S07]  /*6990*/  MOV R4, UR33 ;  /* 0x0000002100047c02 */ /* 0x002fce0008000f00 */
.L_x_121:
[----:B-1----:R1:W4:Y:S02]  /*69a0*/  SYNCS.PHASECHK.TRANS64.TRYWAIT P0, [R4+URZ+0xd0], R7 ;  /* 0x0000d007040075a7 */ /* 0x00232400080011ff */
[----:B----4-:R-:W-:Y:S05]  /*69b0*/  @!P0 NANOSLEEP.SYNCS 0x989680 ;  /* 0x009896800000895d */ /* 0x010fea0003900000 */
[----:B------:R-:W4:Y:S02]  /*69c0*/  @!P0 SYNCS.PHASECHK.TRANS64 P0, [R4+URZ+0xd0], R7 ;  /* 0x0000d007040085a7 */ /* 0x000f2400080010ff */
[----:B----4-:R-:W-:Y:S05]  /*69d0*/  @!P0 BRA `(.L_x_121) ;  /* 0xfffffffc00f08947 */ /* 0x010fea000383ffff */
[----:B------:R-:W-:Y:S05]  /*69e0*/  BRA `(.L_x_22) ;  /* 0xffffffb0000c7947 */ /* 0x000fea000383ffff */
.L_x_29:
[----:B-1----:R-:W-:-:S07]  /*69f0*/  MOV R4, UR17 ;  /* 0x0000001100047c02 */ /* 0x002fce0008000f00 */
.L_x_122:
[----:B-1----:R1:W4:Y:S02]  /*6a00*/  SYNCS.PHASECHK.TRANS64.TRYWAIT P0, [R4+URZ+0xd0], R7 ;  /* 0x0000d007040075a7 */ /* 0x00232400080011ff */
[----:B----4-:R-:W-:Y:S05]  /*6a10*/  @!P0 NANOSLEEP.SYNCS 0x989680 ;  /* 0x009896800000895d */ /* 0x010fea0003900000 */
[----:B------:R-:W4:Y:S02]  /*6a20*/  @!P0 SYNCS.PHASECHK.TRANS64 P0, [R4+URZ+0xd0], R7 ;  /* 0x0000d007040085a7 */ /* 0x000f2400080010ff */
[----:B----4-:R-:W-:Y:S05]  /*6a30*/  @!P0 BRA `(.L_x_122) ;  /* 0xfffffffc00f08947 */ /* 0x010fea000383ffff */
[----:B------:R-:W-:Y:S05]  /*6a40*/  BRA `(.L_x_28) ;  /* 0xffffffb000b47947 */ /* 0x000fea000383ffff */
.L_x_33:
[----:B-1----:R1:W4:Y:S02]  /*6a50*/  SYNCS.PHASECHK.TRANS64.TRYWAIT P0, [R8+URZ+0x1d0], R5 ;  /* 0x0001d005080075a7 */ /* 0x00232400080011ff */
[----:B----4-:R-:W-:Y:S05]  /*6a60*/  @!P0 NANOSLEEP.SYNCS 0x989680 ;  /* 0x009896800000895d */ /* 0x010fea0003900000 */
[----:B------:R-:W4:Y:S02]  /*6a70*/  @!P0 SYNCS.PHASECHK.TRANS64 P0, [R8+URZ+0x1d0], R5 ;  /* 0x0001d005080085a7 */ /* 0x000f2400080010ff */
[----:B----4-:R-:W-:Y:S05]  /*6a80*/  @!P0 BRA `(.L_x_33) ;  /* 0xfffffffc00f08947 */ /* 0x010fea000383ffff */
[----:B------:R-:W-:Y:S05]  /*6a90*/  BRA `(.L_x_123) ;  /* 0xffffffb400447947 */ /* 0x000fea000383ffff */
.L_x_37:
[----:B------:R-:W-:-:S07]  /*6aa0*/  MOV R0, UR4 ;  /* 0x0000000400007c02 */ /* 0x000fce0008000f00 */
.L_x_124:
[----:B-1----:R1:W2:Y:S02]  /*6ab0*/  SYNCS.PHASECHK.TRANS64.TRYWAIT P0, [R0+URZ], R3 ;  /* 0x00000003000075a7 */ /* 0x0022a400080011ff */
[----:B--2---:R-:W-:Y:S05]  /*6ac0*/  @!P0 NANOSLEEP.SYNCS 0x989680 ;  /* 0x009896800000895d */ /* 0x004fea0003900000 */
[----:B------:R-:W2:Y:S02]  /*6ad0*/  @!P0 SYNCS.PHASECHK.TRANS64 P0, [R0+URZ], R3 ;  /* 0x00000003000085a7 */ /* 0x000ea400080010ff */
[----:B--2---:R-:W-:Y:S05]  /*6ae0*/  @!P0 BRA `(.L_x_124) ;  /* 0xfffffffc00f08947 */ /* 0x004fea000383ffff */
[----:B------:R-:W-:Y:S05]  /*6af0*/  BRA `(.L_x_125) ;  /* 0xffffffb800b47947 */ /* 0x000fea000383ffff */
.L_x_38:
[----:B------:R-:W-:-:S07]  /*6b00*/  MOV R0, UR4 ;  /* 0x0000000400007c02 */ /* 0x000fce0008000f00 */
.L_x_126:
[----:B-1----:R1:W2:Y:S02]  /*6b10*/  SYNCS.PHASECHK.TRANS64.TRYWAIT P0, [R0+URZ], R3 ;  /* 0x00000003000075a7 */ /* 0x0022a400080011ff */
[----:B--2---:R-:W-:Y:S05]  /*6b20*/  @!P0 NANOSLEEP.SYNCS 0x989680 ;  /* 0x009896800000895d */ /* 0x004fea0003900000 */
[----:B------:R-:W2:Y:S02]  /*6b30*/  @!P0 SYNCS.PHASECHK.TRANS64 P0, [R0+URZ], R3 ;  /* 0x00000003000085a7 */ /* 0x000ea400080010ff */
[----:B--2---:R-:W-:Y:S05]  /*6b40*/  @!P0 BRA `(.L_x_126) ;  /* 0xfffffffc00f08947 */ /* 0x004fea000383ffff */
[----:B------:R-:W-:Y:S05]  /*6b50*/  BRA `(.L_x_127) ;  /* 0xffffffb800c07947 */ /* 0x000fea000383ffff */
.L_x_39:
[----:B------:R-:W-:-:S07]  /*6b60*/  MOV R0, UR4 ;  /* 0x0000000400007c02 */ /* 0x000fce0008000f00 */
.L_x_128:
[----:B-1----:R1:W2:Y:S02]  /*6b70*/  SYNCS.PHASECHK.TRANS64.TRYWAIT P0, [R0+URZ], R3 ;  /* 0x00000003000075a7 */ /* 0x0022a400080011ff */
[----:B--2---:R-:W-:Y:S05]  /*6b80*/  @!P0 NANOSLEEP.SYNCS 0x989680 ;  /* 0x009896800000895d */ /* 0x004fea0003900000 */
[----:B------:R-:W2:Y:S02]  /*6b90*/  @!P0 SYNCS.PHASECHK.TRANS64 P0, [R0+URZ], R3 ;  /* 0x00000003000085a7 */ /* 0x000ea400080010ff */
[----:B--2---:R-:W-:Y:S05]  /*6ba0*/  @!P0 BRA `(.L_x_128) ;  /* 0xfffffffc00f08947 */ /* 0x004fea000383ffff */
[----:B------:R-:W-:Y:S05]  /*6bb0*/  BRA `(.L_x_129) ;  /* 0xffffffb800cc7947 */ /* 0x000fea000383ffff */
.L_x_40:
[----:B------:R-:W-:-:S07]  /*6bc0*/  MOV R0, UR4 ;  /* 0x0000000400007c02 */ /* 0x000fce0008000f00 */
.L_x_130:
[----:B-1----:R1:W2:Y:S02]  /*6bd0*/  SYNCS.PHASECHK.TRANS64.TRYWAIT P0, [R0+URZ], R3 ;  /* 0x00000003000075a7 */ /* 0x0022a400080011ff */
[----:B--2---:R-:W-:Y:S05]  /*6be0*/  @!P0 NANOSLEEP.SYNCS 0x989680 ;  /* 0x009896800000895d */ /* 0x004fea0003900000 */
[----:B------:R-:W2:Y:S02]  /*6bf0*/  @!P0 SYNCS.PHASECHK.TRANS64 P0, [R0+URZ], R3 ;  /* 0x00000003000085a7 */ /* 0x000ea400080010ff */
[----:B--2---:R-:W-:Y:S05]  /*6c00*/  @!P0 BRA `(.L_x_130) ;  /* 0xfffffffc00f08947 */ /* 0x004fea000383ffff */
[----:B------:R-:W-:Y:S05]  /*6c10*/  BRA `(.L_x_131) ;  /* 0xffffffb800d87947 */ /* 0x000fea000383ffff */
.L_x_41:
[----:B------:R-:W-:-:S07]  /*6c20*/  MOV R0, UR4 ;  /* 0x0000000400007c02 */ /* 0x000fce0008000f00 */
.L_x_132:
[----:B-1----:R1:W2:Y:S02]  /*6c30*/  SYNCS.PHASECHK.TRANS64.TRYWAIT P0, [R0+URZ], R3 ;  /* 0x00000003000075a7 */ /* 0x0022a400080011ff */
[----:B--2---:R-:W-:Y:S05]  /*6c40*/  @!P0 NANOSLEEP.SYNCS 0x989680 ;  /* 0x009896800000895d */ /* 0x004fea0003900000 */
[----:B------:R-:W2:Y:S02]  /*6c50*/  @!P0 SYNCS.PHASECHK.TRANS64 P0, [R0+URZ], R3 ;  /* 0x00000003000085a7 */ /* 0x000ea400080010ff */
[----:B--2---:R-:W-:Y:S05]  /*6c60*/  @!P0 BRA `(.L_x_132) ;  /* 0xfffffffc00f08947 */ /* 0x004fea000383ffff */
[----:B------:R-:W-:Y:S05]  /*6c70*/  BRA `(.L_x_133) ;  /* 0xffffffb800e47947 */ /* 0x000fea000383ffff */
.L_x_42:
[----:B------:R-:W-:-:S07]  /*6c80*/  MOV R0, UR4 ;  /* 0x0000000400007c02 */ /* 0x000fce0008000f00 */
.L_x_134:
[----:B-1----:R1:W2:Y:S02]  /*6c90*/  SYNCS.PHASECHK.TRANS64.TRYWAIT P0, [R0+URZ], R3 ;  /* 0x00000003000075a7 */ /* 0x0022a400080011ff */
[----:B--2---:R-:W-:Y:S05]  /*6ca0*/  @!P0 NANOSLEEP.SYNCS 0x989680 ;  /* 0x009896800000895d */ /* 0x004fea0003900000 */
[----:B------:R-:W2:Y:S02]  /*6cb0*/  @!P0 SYNCS.PHASECHK.TRANS64 P0, [R0+URZ], R3 ;  /* 0x00000003000085a7 */ /* 0x000ea400080010ff */
[----:B--2---:R-:W-:Y:S05]  /*6cc0*/  @!P0 BRA `(.L_x_134) ;  /* 0xfffffffc00f08947 */ /* 0x004fea000383ffff */
[----:B------:R-:W-:Y:S05]  /*6cd0*/  BRA `(.L_x_135) ;  /* 0xffffffb800f07947 */ /* 0x000fea000383ffff */
.L_x_43:
[----:B------:R-:W-:-:S07]  /*6ce0*/  MOV R0, UR4 ;  /* 0x0000000400007c02 */ /* 0x000fce0008000f00 */
.L_x_136:
[----:B-1----:R1:W2:Y:S02]  /*6cf0*/  SYNCS.PHASECHK.TRANS64.TRYWAIT P0, [R0+URZ], R3 ;  /* 0x00000003000075a7 */ /* 0x0022a400080011ff */
[----:B--2---:R-:W-:Y:S05]  /*6d00*/  @!P0 NANOSLEEP.SYNCS 0x989680 ;  /* 0x009896800000895d */ /* 0x004fea0003900000 */
[----:B------:R-:W2:Y:S02]  /*6d10*/  @!P0 SYNCS.PHASECHK.TRANS64 P0, [R0+URZ], R3 ;  /* 0x00000003000085a7 */ /* 0x000ea400080010ff */
[----:B--2---:R-:W-:Y:S05]  /*6d20*/  @!P0 BRA `(.L_x_136) ;  /* 0xfffffffc00f08947 */ /* 0x004fea000383ffff */
[----:B------:R-:W-:Y:S05]  /*6d30*/  BRA `(.L_x_137) ;  /* 0xffffffb800fc7947 */ /* 0x000fea000383ffff */
.L_x_44:
[----:B------:R-:W-:-:S07]  /*6d40*/  MOV R0, UR4 ;  /* 0x0000000400007c02 */ /* 0x000fce0008000f00 */
.L_x_138:
[----:B-1----:R1:W2:Y:S02]  /*6d50*/  SYNCS.PHASECHK.TRANS64.TRYWAIT P0, [R0+URZ], R3 ;  /* 0x00000003000075a7 */ /* 0x0022a400080011ff */
[----:B--2---:R-:W-:Y:S05]  /*6d60*/  @!P0 NANOSLEEP.SYNCS 0x989680 ;  /* 0x009896800000895d */ /* 0x004fea0003900000 */
[----:B------:R-:W2:Y:S02]  /*6d70*/  @!P0 SYNCS.PHASECHK.TRANS64 P0, [R0+URZ], R3 ;  /* 0x00000003000085a7 */ /* 0x000ea400080010ff */
[----:B--2---:R-:W-:Y:S05]  /*6d80*/  @!P0 BRA `(.L_x_138) ;  /* 0xfffffffc00f08947 */ /* 0x004fea000383ffff */
[----:B------:R-:W-:Y:S05]  /*6d90*/  BRA `(.L_x_139) ;  /* 0xffffffbc00087947 */ /* 0x000fea000383ffff */
.L_x_45:
[----:B------:R-:W-:-:S07]  /*6da0*/  MOV R0, UR4 ;  /* 0x0000000400007c02 */ /* 0x000fce0008000f00 */
.L_x_140:
[----:B-1----:R1:W2:Y:S02]  /*6db0*/  SYNCS.PHASECHK.TRANS64.TRYWAIT P0, [R0+URZ], R3 ;  /* 0x00000003000075a7 */ /* 0x0022a400080011ff */
[----:B--2---:R-:W-:Y:S05]  /*6dc0*/  @!P0 NANOSLEEP.SYNCS 0x989680 ;  /* 0x009896800000895d */ /* 0x004fea0003900000 */
[----:B------:R-:W2:Y:S02]  /*6dd0*/  @!P0 SYNCS.PHASECHK.TRANS64 P0, [R0+URZ], R3 ;  /* 0x00000003000085a7 */ /* 0x000ea400080010ff */
[----:B--2---:R-:W-:Y:S05]  /*6de0*/  @!P0 BRA `(.L_x_140) ;  /* 0xfffffffc00f08947 */ /* 0x004fea000383ffff */
[----:B------:R-:W-:Y:S05]  /*6df0*/  BRA `(.L_x_141) ;  /* 0xffffffbc00147947 */ /* 0x000fea000383ffff */
.L_x_46:
[----:B------:R-:W-:-:S07]  /*6e00*/  MOV R0, UR4 ;  /* 0x0000000400007c02 */ /* 0x000fce0008000f00 */
.L_x_142:
[----:B-1----:R1:W2:Y:S02]  /*6e10*/  SYNCS.PHASECHK.TRANS64.TRYWAIT P0, [R0+URZ], R3 ;  /* 0x00000003000075a7 */ /* 0x0022a400080011ff */
[----:B--2---:R-:W-:Y:S05]  /*6e20*/  @!P0 NANOSLEEP.SYNCS 0x989680 ;  /* 0x009896800000895d */ /* 0x004fea0003900000 */
[----:B------:R-:W2:Y:S02]  /*6e30*/  @!P0 SYNCS.PHASECHK.TRANS64 P0, [R0+URZ], R3 ;  /* 0x00000003000085a7 */ /* 0x000ea400080010ff */
[----:B--2---:R-:W-:Y:S05]  /*6e40*/  @!P0 BRA `(.L_x_142) ;  /* 0xfffffffc00f08947 */ /* 0x004fea000383ffff */
[----:B------:R-:W-:Y:S05]  /*6e50*/  BRA `(.L_x_143) ;  /* 0xffffffbc00207947 */ /* 0x000fea000383ffff */
.L_x_47:
[----:B------:R-:W-:-:S07]  /*6e60*/  MOV R0, UR4 ;  /* 0x0000000400007c02 */ /* 0x000fce0008000f00 */
.L_x_144:
[----:B-1----:R1:W2:Y:S02]  /*6e70*/  SYNCS.PHASECHK.TRANS64.TRYWAIT P0, [R0+URZ], R3 ;  /* 0x00000003000075a7 */ /* 0x0022a400080011ff */
[----:B--2---:R-:W-:Y:S05]  /*6e80*/  @!P0 NANOSLEEP.SYNCS 0x989680 ;  /* 0x009896800000895d */ /* 0x004fea0003900000 */
[----:B------:R-:W2:Y:S02]  /*6e90*/  @!P0 SYNCS.PHASECHK.TRANS64 P0, [R0+URZ], R3 ;  /* 0x00000003000085a7 */ /* 0x000ea400080010ff */
[----:B--2---:R-:W-:Y:S05]  /*6ea0*/  @!P0 BRA `(.L_x_144) ;  /* 0xfffffffc00f08947 */ /* 0x004fea000383ffff */
[----:B------:R-:W-:Y:S05]  /*6eb0*/  BRA `(.L_x_145) ;  /* 0xffffffbc002c7947 */ /* 0x000fea000383ffff */
.L_x_48:
[----:B------:R-:W-:-:S07]  /*6ec0*/  MOV R0, UR4 ;  /* 0x0000000400007c02 */ /* 0x000fce0008000f00 */
.L_x_146:
[----:B-1----:R1:W2:Y:S02]  /*6ed0*/  SYNCS.PHASECHK.TRANS64.TRYWAIT P0, [R0+URZ], R3 ;  /* 0x00000003000075a7 */ /* 0x0022a400080011ff */
[----:B--2---:R-:W-:Y:S05]  /*6ee0*/  @!P0 NANOSLEEP.SYNCS 0x989680 ;  /* 0x009896800000895d */ /* 0x004fea0003900000 */
[----:B------:R-:W2:Y:S02]  /*6ef0*/  @!P0 SYNCS.PHASECHK.TRANS64 P0, [R0+URZ], R3 ;  /* 0x00000003000085a7 */ /* 0x000ea400080010ff */
[----:B--2---:R-:W-:Y:S05]  /*6f00*/  @!P0 BRA `(.L_x_146) ;  /* 0xfffffffc00f08947 */ /* 0x004fea000383ffff */
[----:B------:R-:W-:Y:S05]  /*6f10*/  BRA `(.L_x_147) ;  /* 0xffffffbc00387947 */ /* 0x000fea000383ffff */
.L_x_49:
[----:B------:R-:W-:-:S07]  /*6f20*/  MOV R0, UR4 ;  /* 0x0000000400007c02 */ /* 0x000fce0008000f00 */
.L_x_148:
[----:B-1----:R1:W2:Y:S02]  /*6f30*/  SYNCS.PHASECHK.TRANS64.TRYWAIT P0, [R0+URZ], R3 ;  /* 0x00000003000075a7 */ /* 0x0022a400080011ff */
[----:B--2---:R-:W-:Y:S05]  /*6f40*/  @!P0 NANOSLEEP.SYNCS 0x989680 ;  /* 0x009896800000895d */ /* 0x004fea0003900000 */
[----:B------:R-:W2:Y:S02]  /*6f50*/  @!P0 SYNCS.PHASECHK.TRANS64 P0, [R0+URZ], R3 ;  /* 0x00000003000085a7 */ /* 0x000ea400080010ff */
[----:B--2---:R-:W-:Y:S05]  /*6f60*/  @!P0 BRA `(.L_x_148) ;  /* 0xfffffffc00f08947 */ /* 0x004fea000383ffff */
[----:B------:R-:W-:Y:S05]  /*6f70*/  BRA `(.L_x_149) ;  /* 0xffffffbc00447947 */ /* 0x000fea000383ffff */
.L_x_50:
[----:B------:R-:W-:-:S07]  /*6f80*/  MOV R0, UR4 ;  /* 0x0000000400007c02 */ /* 0x000fce0008000f00 */
.L_x_150:
[----:B-1----:R1:W2:Y:S02]  /*6f90*/  SYNCS.PHASECHK.TRANS64.TRYWAIT P0, [R0+URZ], R3 ;  /* 0x00000003000075a7 */ /* 0x0022a400080011ff */
[----:B--2---:R-:W-:Y:S05]  /*6fa0*/  @!P0 NANOSLEEP.SYNCS 0x989680 ;  /* 0x009896800000895d */ /* 0x004fea0003900000 */
[----:B------:R-:W2:Y:S02]  /*6fb0*/  @!P0 SYNCS.PHASECHK.TRANS64 P0, [R0+URZ], R3 ;  /* 0x00000003000085a7 */ /* 0x000ea400080010ff */
[----:B--2---:R-:W-:Y:S05]  /*6fc0*/  @!P0 BRA `(.L_x_150) ;  /* 0xfffffffc00f08947 */ /* 0x004fea000383ffff */
[----:B------:R-:W-:Y:S05]  /*6fd0*/  BRA `(.L_x_151) ;  /* 0xffffffbc00507947 */ /* 0x000fea000383ffff */
.L_x_51:
[----:B------:R-:W-:-:S07]  /*6fe0*/  MOV R0, UR4 ;  /* 0x0000000400007c02 */ /* 0x000fce0008000f00 */
.L_x_152:
[----:B-1----:R1:W2:Y:S02]  /*6ff0*/  SYNCS.PHASECHK.TRANS64.TRYWAIT P0, [R0+URZ], R3 ;  /* 0x00000003000075a7 */ /* 0x0022a400080011ff */
[----:B--2---:R-:W-:Y:S05]  /*7000*/  @!P0 NANOSLEEP.SYNCS 0x989680 ;  /* 0x009896800000895d */ /* 0x004fea0003900000 */
[----:B------:R-:W2:Y:S02]  /*7010*/  @!P0 SYNCS.PHASECHK.TRANS64 P0, [R0+URZ], R3 ;  /* 0x00000003000085a7 */ /* 0x000ea400080010ff */
[----:B--2---:R-:W-:Y:S05]  /*7020*/  @!P0 BRA `(.L_x_152) ;  /* 0xfffffffc00f08947 */ /* 0x004fea000383ffff */
[----:B------:R-:W-:Y:S05]  /*7030*/  BRA `(.L_x_153) ;  /* 0xffffffbc005c7947 */ /* 0x000fea000383ffff */
.L_x_52:
[----:B------:R-:W-:-:S07]  /*7040*/  MOV R0, UR4 ;  /* 0x0000000400007c02 */ /* 0x000fce0008000f00 */
.L_x_154:
[----:B-1----:R1:W2:Y:S02]  /*7050*/  SYNCS.PHASECHK.TRANS64.TRYWAIT P0, [R0+URZ], R3 ;  /* 0x00000003000075a7 */ /* 0x0022a400080011ff */
[----:B--2---:R-:W-:Y:S05]  /*7060*/  @!P0 NANOSLEEP.SYNCS 0x989680 ;  /* 0x009896800000895d */ /* 0x004fea0003900000 */
[----:B------:R-:W2:Y:S02]  /*7070*/  @!P0 SYNCS.PHASECHK.TRANS64 P0, [R0+URZ], R3 ;  /* 0x00000003000085a7 */ /* 0x000ea400080010ff */
[----:B--2---:R-:W-:Y:S05]  /*7080*/  @!P0 BRA `(.L_x_154) ;  /* 0xfffffffc00f08947 */ /* 0x004fea000383ffff */
[----:B------:R-:W-:Y:S05]  /*7090*/  BRA `(.L_x_155) ;  /* 0xffffffbc00687947 */ /* 0x000fea000383ffff */
.L_x_53:
[----:B------:R-:W-:-:S07]  /*70a0*/  MOV R0, UR4 ;  /* 0x0000000400007c02 */ /* 0x000fce0008000f00 */
.L_x_156:
[----:B-1----:R1:W2:Y:S02]  /*70b0*/  SYNCS.PHASECHK.TRANS64.TRYWAIT P0, [R0+URZ], R3 ;  /* 0x00000003000075a7 */ /* 0x0022a400080011ff */
[----:B--2---:R-:W-:Y:S05]  /*70c0*/  @!P0 NANOSLEEP.SYNCS 0x989680 ;  /* 0x009896800000895d */ /* 0x004fea0003900000 */
[----:B------:R-:W2:Y:S02]  /*70d0*/  @!P0 SYNCS.PHASECHK.TRANS64 P0, [R0+URZ], R3 ;  /* 0x00000003000085a7 */ /* 0x000ea400080010ff */
[----:B--2---:R-:W-:Y:S05]  /*70e0*/  @!P0 BRA `(.L_x_156) ;  /* 0xfffffffc00f08947 */ /* 0x004fea000383ffff */
[----:B------:R-:W-:Y:S05]  /*70f0*/  BRA `(.L_x_157) ;  /* 0xffffffbc00747947 */ /* 0x000fea000383ffff */
.L_x_54:
[----:B------:R-:W-:-:S07]  /*7100*/  MOV R0, UR4 ;  /* 0x0000000400007c02 */ /* 0x000fce0008000f00 */
.L_x_158:
[----:B-1----:R1:W2:Y:S02]  /*7110*/  SYNCS.PHASECHK.TRANS64.TRYWAIT P0, [R0+URZ], R3 ;  /* 0x00000003000075a7 */ /* 0x0022a400080011ff */
[----:B--2---:R-:W-:Y:S05]  /*7120*/  @!P0 NANOSLEEP.SYNCS 0x989680 ;  /* 0x009896800000895d */ /* 0x004fea0003900000 */
[----:B------:R-:W2:Y:S02]  /*7130*/  @!P0 SYNCS.PHASECHK.TRANS64 P0, [R0+URZ], R3 ;  /* 0x00000003000085a7 */ /* 0x000ea400080010ff */
[----:B--2---:R-:W-:Y:S05]  /*7140*/  @!P0 BRA `(.L_x_158) ;  /* 0xfffffffc00f08947 */ /* 0x004fea000383ffff */
[----:B------:R-:W-:Y:S05]  /*7150*/  BRA `(.L_x_159) ;  /* 0xffffffbc00807947 */ /* 0x000fea000383ffff */
.L_x_55:
[----:B------:R-:W-:-:S07]  /*7160*/  MOV R0, UR4 ;  /* 0x0000000400007c02 */ /* 0x000fce0008000f00 */
.L_x_160:
[----:B-1----:R1:W2:Y:S02]  /*7170*/  SYNCS.PHASECHK.TRANS64.TRYWAIT P0, [R0+URZ], R3 ;  /* 0x00000003000075a7 */ /* 0x0022a400080011ff */
[----:B--2---:R-:W-:Y:S05]  /*7180*/  @!P0 NANOSLEEP.SYNCS 0x989680 ;  /* 0x009896800000895d */ /* 0x004fea0003900000 */
[----:B------:R-:W2:Y:S02]  /*7190*/  @!P0 SYNCS.PHASECHK.TRANS64 P0, [R0+URZ], R3 ;  /* 0x00000003000085a7 */ /* 0x000ea400080010ff */
[----:B--2---:R-:W-:Y:S05]  /*71a0*/  @!P0 BRA `(.L_x_160) ;  /* 0xfffffffc00f08947 */ /* 0x004fea000383ffff */
[----:B------:R-:W-:Y:S05]  /*71b0*/  BRA `(.L_x_161) ;  /* 0xffffffbc008c7947 */ /* 0x000fea000383ffff */
.L_x_56:
[----:B------:R-:W-:-:S07]  /*71c0*/  MOV R0, UR4 ;  /* 0x0000000400007c02 */ /* 0x000fce0008000f00 */
.L_x_162:
[----:B-1----:R1:W2:Y:S02]  /*71d0*/  SYNCS.PHASECHK.TRANS64.TRYWAIT P0, [R0+URZ], R3 ;  /* 0x00000003000075a7 */ /* 0x0022a400080011ff */
[----:B--2---:R-:W-:Y:S05]  /*71e0*/  @!P0 NANOSLEEP.SYNCS 0x989680 ;  /* 0x009896800000895d */ /* 0x004fea0003900000 */
[----:B------:R-:W2:Y:S02]  /*71f0*/  @!P0 SYNCS.PHASECHK.TRANS64 P0, [R0+URZ], R3 ;  /* 0x00000003000085a7 */ /* 0x000ea400080010ff */
[----:B--2---:R-:W-:Y:S05]  /*7200*/  @!P0 BRA `(.L_x_162) ;  /* 0xfffffffc00f08947 */ /* 0x004fea000383ffff */
[----:B------:R-:W-:Y:S05]  /*7210*/  BRA `(.L_x_163) ;  /* 0xffffffbc00987947 */ /* 0x000fea000383ffff */
.L_x_57:
[----:B------:R-:W-:-:S07]  /*7220*/  MOV R0, UR4 ;  /* 0x0000000400007c02 */ /* 0x000fce0008000f00 */
.L_x_164:
[----:B-1----:R1:W2:Y:S02]  /*7230*/  SYNCS.PHASECHK.TRANS64.TRYWAIT P0, [R0+URZ], R3 ;  /* 0x00000003000075a7 */ /* 0x0022a400080011ff */
[----:B--2---:R-:W-:Y:S05]  /*7240*/  @!P0 NANOSLEEP.SYNCS 0x989680 ;  /* 0x009896800000895d */ /* 0x004fea0003900000 */
[----:B------:R-:W2:Y:S02]  /*7250*/  @!P0 SYNCS.PHASECHK.TRANS64 P0, [R0+URZ], R3 ;  /* 0x00000003000085a7 */ /* 0x000ea400080010ff */
[----:B--2---:R-:W-:Y:S05]  /*7260*/  @!P0 BRA `(.L_x_164) ;  /* 0xfffffffc00f08947 */ /* 0x004fea000383ffff */
[----:B------:R-:W-:Y:S05]  /*7270*/  BRA `(.L_x_165) ;  /* 0xffffffbc00a47947 */ /* 0x000fea000383ffff */
.L_x_58:
[----:B------:R-:W-:-:S07]  /*7280*/  MOV R0, UR4 ;  /* 0x0000000400007c02 */ /* 0x000fce0008000f00 */
.L_x_166:
[----:B-1----:R1:W2:Y:S02]  /*7290*/  SYNCS.PHASECHK.TRANS64.TRYWAIT P0, [R0+URZ], R3 ;  /* 0x00000003000075a7 */ /* 0x0022a400080011ff */
[----:B--2---:R-:W-:Y:S05]  /*72a0*/  @!P0 NANOSLEEP.SYNCS 0x989680 ;  /* 0x009896800000895d */ /* 0x004fea0003900000 */
[----:B------:R-:W2:Y:S02]  /*72b0*/  @!P0 SYNCS.PHASECHK.TRANS64 P0, [R0+URZ], R3 ;  /* 0x00000003000085a7 */ /* 0x000ea400080010ff */
[----:B--2---:R-:W-:Y:S05]  /*72c0*/  @!P0 BRA `(.L_x_166) ;  /* 0xfffffffc00f08947 */ /* 0x004fea000383ffff */
[----:B------:R-:W-:Y:S05]  /*72d0*/  BRA `(.L_x_167) ;  /* 0xffffffbc00b07947 */ /* 0x000fea000383ffff */
.L_x_59:
[----:B------:R-:W-:-:S07]  /*72e0*/  MOV R0, UR4 ;  /* 0x0000000400007c02 */ /* 0x000fce0008000f00 */
.L_x_168:
[----:B-1----:R1:W2:Y:S02]  /*72f0*/  SYNCS.PHASECHK.TRANS64.TRYWAIT P0, [R0+URZ], R3 ;  /* 0x00000003000075a7 */ /* 0x0022a400080011ff */
[----:B--2---:R-:W-:Y:S05]  /*7300*/  @!P0 NANOSLEEP.SYNCS 0x989680 ;  /* 0x009896800000895d */ /* 0x004fea0003900000 */
[----:B------:R-:W2:Y:S02]  /*7310*/  @!P0 SYNCS.PHASECHK.TRANS64 P0, [R0+URZ], R3 ;  /* 0x00000003000085a7 */ /* 0x000ea400080010ff */
[----:B--2---:R-:W-:Y:S05]  /*7320*/  @!P0 BRA `(.L_x_168) ;  /* 0xfffffffc00f08947 */ /* 0x004fea000383ffff */
[----:B------:R-:W-:Y:S05]  /*7330*/  BRA `(.L_x_169) ;  /* 0xffffffbc00bc7947 */ /* 0x000fea000383ffff */
.L_x_60:
[----:B------:R-:W-:-:S07]  /*7340*/  MOV R0, UR4 ;  /* 0x0000000400007c02 */ /* 0x000fce0008000f00 */
.L_x_170:
[----:B-1----:R1:W2:Y:S02]  /*7350*/  SYNCS.PHASECHK.TRANS64.TRYWAIT P0, [R0+URZ], R3 ;  /* 0x00000003000075a7 */ /* 0x0022a400080011ff */
[----:B--2---:R-:W-:Y:S05]  /*7360*/  @!P0 NANOSLEEP.SYNCS 0x989680 ;  /* 0x009896800000895d */ /* 0x004fea0003900000 */
[----:B------:R-:W2:Y:S02]  /*7370*/  @!P0 SYNCS.PHASECHK.TRANS64 P0, [R0+URZ], R3 ;  /* 0x00000003000085a7 */ /* 0x000ea400080010ff */
[----:B--2---:R-:W-:Y:S05]  /*7380*/  @!P0 BRA `(.L_x_170) ;  /* 0xfffffffc00f08947 */ /* 0x004fea000383ffff */
[----:B------:R-:W-:Y:S05]  /*7390*/  BRA `(.L_x_171) ;  /* 0xffffffbc00c87947 */ /* 0x000fea000383ffff */
.L_x_61:
[----:B------:R-:W-:-:S07]  /*73a0*/  MOV R0, UR4 ;  /* 0x0000000400007c02 */ /* 0x000fce0008000f00 */
.L_x_172:
[----:B-1----:R1:W2:Y:S02]  /*73b0*/  SYNCS.PHASECHK.TRANS64.TRYWAIT P0, [R0+URZ], R3 ;  /* 0x00000003000075a7 */ /* 0x0022a400080011ff */
[----:B--2---:R-:W-:Y:S05]  /*73c0*/  @!P0 NANOSLEEP.SYNCS 0x989680 ;  /* 0x009896800000895d */ /* 0x004fea0003900000 */
[----:B------:R-:W2:Y:S02]  /*73d0*/  @!P0 SYNCS.PHASECHK.TRANS64 P0, [R0+URZ], R3 ;  /* 0x00000003000085a7 */ /* 0x000ea400080010ff */
[----:B--2---:R-:W-:Y:S05]  /*73e0*/  @!P0 BRA `(.L_x_172) ;  /* 0xfffffffc00f08947 */ /* 0x004fea000383ffff */
[----:B------:R-:W-:Y:S05]  /*73f0*/  BRA `(.L_x_173) ;  /* 0xffffffbc00d47947 */ /* 0x000fea000383ffff */
.L_x_64:
[----:B-1----:R1:W2:Y:S02]  /*7400*/  SYNCS.PHASECHK.TRANS64.TRYWAIT P0, [R2+URZ+0x230], R5 ;  /* 0x00023005020075a7 */ /* 0x0022a400080011ff */
[----:B--2---:R-:W-:Y:S05]  /*7410*/  @!P0 NANOSLEEP.SYNCS 0x989680 ;  /* 0x009896800000895d */ /* 0x004fea0003900000 */
[----:B------:R-:W2:Y:S02]  /*7420*/  @!P0 SYNCS.PHASECHK.TRANS64 P0, [R2+URZ+0x230], R5 ;  /* 0x00023005020085a7 */ /* 0x000ea400080010ff */
[----:B--2---:R-:W-:Y:S05]  /*7430*/  @!P0 BRA `(.L_x_64) ;  /* 0xfffffffc00f08947 */ /* 0x004fea000383ffff */
[----:B------:R-:W-:Y:S05]  /*7440*/  BRA `(.L_x_174) ;  /* 0xffffffc000307947 */ /* 0x000fea000383ffff */
.L_x_65:
[----:B------:R-:W-:-:S07]  /*7450*/  MOV R2, UR5 ;  /* 0x0000000500027c02 */ /* 0x000fce0008000f00 */
.L_x_175:
[----:B-1----:R1:W2:Y:S02]  /*7460*/  SYNCS.PHASECHK.TRANS64.TRYWAIT P0, [R2+URZ+0x1e0], R5 ;  /* 0x0001e005020075a7 */ /* 0x0022a400080011ff */
[----:B--2---:R-:W-:Y:S05]  /*7470*/  @!P0 NANOSLEEP.SYNCS 0x989680 ;  /* 0x009896800000895d */ /* 0x004fea0003900000 */
[----:B------:R-:W2:Y:S02]  /*7480*/  @!P0 SYNCS.PHASECHK.TRANS64 P0, [R2+URZ+0x1e0], R5 ;  /* 0x0001e005020085a7 */ /* 0x000ea400080010ff */
[----:B--2---:R-:W-:Y:S05]  /*7490*/  @!P0 BRA `(.L_x_175) ;  /* 0xfffffffc00f08947 */ /* 0x004fea000383ffff */
[----:B------:R-:W-:Y:S05]  /*74a0*/  BRA `(.L_x_176) ;  /* 0xffffffc000407947 */ /* 0x000fea000383ffff */
.L_x_66:
[----:B-1----:R1:W2:Y:S02]  /*74b0*/  SYNCS.PHASECHK.TRANS64.TRYWAIT P1, [R2+URZ+0x1d0], R5 ;  /* 0x0001d005020075a7 */ /* 0x0022a400080211ff */
[----:B--2---:R-:W-:Y:S05]  /*74c0*/  @!P1 NANOSLEEP.SYNCS 0x989680 ;  /* 0x009896800000995d */ /* 0x004fea0003900000 */
[----:B------:R-:W2:Y:S02]  /*74d0*/  @!P1 SYNCS.PHASECHK.TRANS64 P1, [R2+URZ+0x1d0], R5 ;  /* 0x0001d005020095a7 */ /* 0x000ea400080210ff */
[----:B--2---:R-:W-:Y:S05]  /*74e0*/  @!P1 BRA `(.L_x_66) ;  /* 0xfffffffc00f09947 */ /* 0x004fea000383ffff */
[----:B------:R-:W-:Y:S05]  /*74f0*/  BRA `(.L_x_177) ;  /* 0xffffffc000707947 */ /* 0x000fea000383ffff */
.L_x_69:
[----:B------:R-:W-:-:S07]  /*7500*/  MOV R0, UR5 ;  /* 0x0000000500007c02 */ /* 0x000fce0008000f00 */
.L_x_178:
[----:B-1----:R1:W2:Y:S02]  /*7510*/  SYNCS.PHASECHK.TRANS64.TRYWAIT P0, [R0+URZ+0x1e0], R3 ;  /* 0x0001e003000075a7 */ /* 0x0022a400080011ff */
[----:B--2---:R-:W-:Y:S05]  /*7520*/  @!P0 NANOSLEEP.SYNCS 0x989680 ;  /* 0x009896800000895d */ /* 0x004fea0003900000 */
[----:B------:R-:W2:Y:S02]  /*7530*/  @!P0 SYNCS.PHASECHK.TRANS64 P0, [R0+URZ+0x1e0], R3 ;  /* 0x0001e003000085a7 */ /* 0x000ea400080010ff */
[----:B--2---:R-:W-:Y:S05]  /*7540*/  @!P0 BRA `(.L_x_178) ;  /* 0xfffffffc00f08947 */ /* 0x004fea000383ffff */
[----:B------:R-:W-:Y:S05]  /*7550*/  BRA `(.L_x_68) ;  /* 0xffffffc000c47947 */ /* 0x000fea000383ffff */
.L_x_76:
[----:B-1----:R1:W2:Y:S02]  /*7560*/  SYNCS.PHASECHK.TRANS64.TRYWAIT P1, [R0+URZ+0x1d0], R5 ;  /* 0x0001d005000075a7 */ /* 0x0022a400080211ff */
[----:B--2---:R-:W-:Y:S05]  /*7570*/  @!P1 NANOSLEEP.SYNCS 0x989680 ;  /* 0x009896800000995d */ /* 0x004fea0003900000 */
[----:B------:R-:W2:Y:S02]  /*7580*/  @!P1 SYNCS.PHASECHK.TRANS64 P1, [R0+URZ+0x1d0], R5 ;  /* 0x0001d005000095a7 */ /* 0x000ea400080210ff */
[----:B--2---:R-:W-:Y:S05]  /*7590*/  @!P1 BRA `(.L_x_76) ;  /* 0xfffffffc00f09947 */ /* 0x004fea000383ffff */
[----:B------:R-:W-:Y:S05]  /*75a0*/  BRA `(.L_x_179) ;  /* 0xffffffc800247947 */ /* 0x000fea000383ffff */
.L_x_77:
[----:B------:R-:W-:-:S07]  /*75b0*/  MOV R3, UR8 ;  /* 0x0000000800037c02 */ /* 0x000fce0008000f00 */
.L_x_180:
[----:B-1----:R1:W2:Y:S02]  /*75c0*/  SYNCS.PHASECHK.TRANS64.TRYWAIT P0, [R3+URZ+0x210], R0 ;  /* 0x00021000030075a7 */ /* 0x0022a400080011ff */
[----:B--2---:R-:W-:Y:S05]  /*75d0*/  @!P0 NANOSLEEP.SYNCS 0x989680 ;  /* 0x009896800000895d */ /* 0x004fea0003900000 */
[----:B------:R-:W2:Y:S02]  /*75e0*/  @!P0 SYNCS.PHASECHK.TRANS64 P0, [R3+URZ+0x210], R0 ;  /* 0x00021000030085a7 */ /* 0x000ea400080010ff */
[----:B--2---:R-:W-:Y:S05]  /*75f0*/  @!P0 BRA `(.L_x_180) ;  /* 0xfffffffc00f08947 */ /* 0x004fea000383ffff */
[----:B------:R-:W-:Y:S05]  /*7600*/  BRA `(.L_x_181) ;  /* 0xffffffc800587947 */ /* 0x000fea000383ffff */
.L_x_80:
[----:B------:R-:W-:Y:S07]  /*7610*/  MOV R0, UR7 ;  /* 0x0000000700007c02 */ /* 0x000fee0008000f00 */
.L_x_182:
[----:B-1----:R1:W2:Y:S02]  /*7620*/  SYNCS.PHASECHK.TRANS64.TRYWAIT P0, [R0+URZ], R3 ;  /* 0x00000003000075a7 */ /* 0x0022a400080011ff */
[----:B--2---:R-:W-:Y:S05]  /*7630*/  @!P0 NANOSLEEP.SYNCS 0x989680 ;  /* 0x009896800000895d */ /* 0x004fea0003900000 */
[----:B------:R-:W2:Y:S02]  /*7640*/  @!P0 SYNCS.PHASECHK.TRANS64 P0, [R0+URZ], R3 ;  /* 0x00000003000085a7 */ /* 0x000ea400080010ff */
[----:B--2---:R-:W-:Y:S05]  /*7650*/  @!P0 BRA `(.L_x_182) ;  /* 0xfffffffc00f08947 */ /* 0x004fea000383ffff */
[----:B------:R-:W-:Y:S05]  /*7660*/  BRA `(.L_x_79) ;  /* 0xffffffc800747947 */ /* 0x000fea000383ffff */
.L_x_83:
[----:B------:R-:W-:-:S07]  /*7670*/  MOV R0, UR5 ;  /* 0x0000000500007c02 */ /* 0x000fce0008000f00 */
.L_x_183:
[----:B--2---:R2:W3:Y:S02]  /*7680*/  SYNCS.PHASECHK.TRANS64.TRYWAIT P0, [R0+URZ], R3 ;  /* 0x00000003000075a7 */ /* 0x0044e400080011ff */
[----:B---3--:R-:W-:Y:S05]  /*7690*/  @!P0 NANOSLEEP.SYNCS 0x989680 ;  /* 0x009896800000895d */ /* 0x008fea0003900000 */
[----:B------:R-:W3:Y:S02]  /*76a0*/  @!P0 SYNCS.PHASECHK.TRANS64 P0, [R0+URZ], R3 ;  /* 0x00000003000085a7 */ /* 0x000ee400080010ff */
[----:B---3--:R-:W-:Y:S05]  /*76b0*/  @!P0 BRA `(.L_x_183) ;  /* 0xfffffffc00f08947 */ /* 0x008fea000383ffff */
[----:B------:R-:W-:Y:S05]  /*76c0*/  BRA `(.L_x_184) ;  /* 0xffffffcc002c7947 */ /* 0x000fea000383ffff */
.L_x_84:
[----:B------:R-:W-:-:S07]  /*76d0*/  MOV R0, UR5 ;  /* 0x0000000500007c02 */ /* 0x000fce0008000f00 */
.L_x_185:
[----:B-1----:R1:W2:Y:S02]  /*76e0*/  SYNCS.PHASECHK.TRANS64.TRYWAIT P0, [R0+URZ], R3 ;  /* 0x00000003000075a7 */ /* 0x0022a400080011ff */
[----:B--2---:R-:W-:Y:S05]  /*76f0*/  @!P0 NANOSLEEP.SYNCS 0x989680 ;  /* 0x009896800000895d */ /* 0x004fea0003900000 */
[----:B------:R-:W2:Y:S02]  /*7700*/  @!P0 SYNCS.PHASECHK.TRANS64 P0, [R0+URZ], R3 ;  /* 0x00000003000085a7 */ /* 0x000ea400080010ff */
[----:B--2---:R-:W-:Y:S05]  /*7710*/  @!P0 BRA `(.L_x_185) ;  /* 0xfffffffc00f08947 */ /* 0x004fea000383ffff */
[----:B------:R-:W-:Y:S05]  /*7720*/  BRA `(.L_x_186) ;  /* 0xffffffcc00387947 */ /* 0x000fea000383ffff */
.L_x_85:
[----:B------:R-:W-:-:S07]  /*7730*/  MOV R0, UR5 ;  /* 0x0000000500007c02 */ /* 0x000fce0008000f00 */
.L_x_187:
[----:B-1----:R1:W2:Y:S02]  /*7740*/  SYNCS.PHASECHK.TRANS64.TRYWAIT P0, [R0+URZ], R3 ;  /* 0x00000003000075a7 */ /* 0x0022a400080011ff */
[----:B--2---:R-:W-:Y:S05]  /*7750*/  @!P0 NANOSLEEP.SYNCS 0x989680 ;  /* 0x009896800000895d */ /* 0x004fea0003900000 */
[----:B------:R-:W2:Y:S02]  /*7760*/  @!P0 SYNCS.PHASECHK.TRANS64 P0, [R0+URZ], R3 ;  /* 0x00000003000085a7 */ /* 0x000ea400080010ff */
[----:B--2---:R-:W-:Y:S05]  /*7770*/  @!P0 BRA `(.L_x_187) ;  /* 0xfffffffc00f08947 */ /* 0x004fea000383ffff */
[----:B------:R-:W-:Y:S05]  /*7780*/  BRA `(.L_x_188) ;  /* 0xffffffcc00447947 */ /* 0x000fea000383ffff */
.L_x_86:
[----:B------:R-:W-:-:S07]  /*7790*/  MOV R0, UR7 ;  /* 0x0000000700007c02 */ /* 0x000fce0008000f00 */
.L_x_189:
[----:B-1----:R1:W2:Y:S02]  /*77a0*/  SYNCS.PHASECHK.TRANS64.TRYWAIT P0, [R0+URZ], R3 ;  /* 0x00000003000075a7 */ /* 0x0022a400080011ff */
[----:B--2---:R-:W-:Y:S05]  /*77b0*/  @!P0 NANOSLEEP.SYNCS 0x989680 ;  /* 0x009896800000895d */ /* 0x004fea0003900000 */
[----:B------:R-:W2:Y:S02]  /*77c0*/  @!P0 SYNCS.PHASECHK.TRANS64 P0, [R0+URZ], R3 ;  /* 0x00000003000085a7 */ /* 0x000ea400080010ff */
[----:B--2---:R-:W-:Y:S05]  /*77d0*/  @!P0 BRA `(.L_x_189) ;  /* 0xfffffffc00f08947 */ /* 0x004fea000383ffff */
[----:B------:R-:W-:Y:S05]  /*77e0*/  BRA `(.L_x_190) ;  /* 0xffffffcc00507947 */ /* 0x000fea000383ffff */
.L_x_91:
[----:B--2---:R2:W3:Y:S02]  /*77f0*/  SYNCS.PHASECHK.TRANS64.TRYWAIT P0, [R0+URZ+0x1d0], R3 ;  /* 0x0001d003000075a7 */ /* 0x0044e400080011ff */
[----:B---3--:R-:W-:Y:S05]  /*7800*/  @!P0 NANOSLEEP.SYNCS 0x989680 ;  /* 0x009896800000895d */ /* 0x008fea0003900000 */
[----:B------:R-:W3:Y:S02]  /*7810*/  @!P0 SYNCS.PHASECHK.TRANS64 P0, [R0+URZ+0x1d0], R3 ;  /* 0x0001d003000085a7 */ /* 0x000ee400080010ff */
[----:B---3--:R-:W-:Y:S05]  /*7820*/  @!P0 BRA `(.L_x_91) ;  /* 0xfffffffc00f08947 */ /* 0x008fea000383ffff */
[----:B------:R-:W-:Y:S05]  /*7830*/  BRA `(.L_x_191) ;  /* 0xffffffd000487947 */ /* 0x000fea000383ffff */
.L_x_94:
[----:B------:R-:W-:Y:S07]  /*7840*/  MOV R0, UR13 ;  /* 0x0000000d00007c02 */ /* 0x000fee0008000f00 */
.L_x_192:
[----:B--2---:R2:W3:Y:S02]  /*7850*/  SYNCS.PHASECHK.TRANS64.TRYWAIT P0, [R0+URZ+0x1c8], R3 ;  /* 0x0001c803000075a7 */ /* 0x0044e400080011ff */
[----:B---3--:R-:W-:Y:S05]  /*7860*/  @!P0 NANOSLEEP.SYNCS 0x989680 ;  /* 0x009896800000895d */ /* 0x008fea0003900000 */
[----:B------:R-:W3:Y:S02]  /*7870*/  @!P0 SYNCS.PHASECHK.TRANS64 P0, [R0+URZ+0x1c8], R3 ;  /* 0x0001c803000085a7 */ /* 0x000ee400080010ff */
[----:B---3--:R-:W-:Y:S05]  /*7880*/  @!P0 BRA `(.L_x_192) ;  /* 0xfffffffc00f08947 */ /* 0x008fea000383ffff */
[----:B------:R-:W-:Y:S05]  /*7890*/  BRA `(.L_x_93) ;  /* 0xffffffd400307947 */ /* 0x000fea000383ffff */
.L_x_97:
[----:B------:R-:W-:Y:S07]  /*78a0*/  MOV R0, UR14 ;  /* 0x0000000e00007c02 */ /* 0x000fee0008000f00 */
.L_x_193:
[----:B-1----:R1:W2:Y:S02]  /*78b0*/  SYNCS.PHASECHK.TRANS64.TRYWAIT P2, [R0+URZ+0x1b0], R11 ;  /* 0x0001b00b000075a7 */ /* 0x0022a400080411ff */
[----:B--2---:R-:W-:Y:S05]  /*78c0*/  @!P2 NANOSLEEP.SYNCS 0x989680 ;  /* 0x009896800000a95d */ /* 0x004fea0003900000 */
[----:B------:R-:W2:Y:S02]  /*78d0*/  @!P2 SYNCS.PHASECHK.TRANS64 P2, [R0+URZ+0x1b0], R11 ;  /* 0x0001b00b0000a5a7 */ /* 0x000ea400080410ff */
[----:B--2---:R-:W-:Y:S05]  /*78e0*/  @!P2 BRA `(.L_x_193) ;  /* 0xfffffffc00f0a947 */ /* 0x004fea000383ffff */
[----:B------:R-:W-:Y:S05]  /*78f0*/  BRA `(.L_x_194) ;  /* 0xffffffd400cc7947 */ /* 0x000fea000383ffff */
.L_x_99:
[----:B------:R-:W-:-:S07]  /*7900*/  MOV R0, UR4 ;  /* 0x0000000400007c02 */ /* 0x000fce0008000f00 */
.L_x_195:
[----:B-1----:R1:W3:Y:S02]  /*7910*/  SYNCS.PHASECHK.TRANS64.TRYWAIT P0, [R0+URZ], R3 ;  /* 0x00000003000075a7 */ /* 0x0022e400080011ff */
[----:B---3--:R-:W-:Y:S05]  /*7920*/  @!P0 NANOSLEEP.SYNCS 0x989680 ;  /* 0x009896800000895d */ /* 0x008fea0003900000 */
[----:B------:R-:W3:Y:S02]  /*7930*/  @!P0 SYNCS.PHASECHK.TRANS64 P0, [R0+URZ], R3 ;  /* 0x00000003000085a7 */ /* 0x000ee400080010ff */
[----:B---3--:R-:W-:Y:S05]  /*7940*/  @!P0 BRA `(.L_x_195) ;  /* 0xfffffffc00f08947 */ /* 0x008fea000383ffff */
[----:B------:R-:W-:Y:S05]  /*7950*/  BRA `(.L_x_196) ;  /* 0xffffffd800687947 */ /* 0x000fea000383ffff */
.L_x_101:
[----:B--2---:R2:W4:Y:S02]  /*7960*/  SYNCS.PHASECHK.TRANS64.TRYWAIT P0, [R0+URZ+0x1d0], R3 ;  /* 0x0001d003000075a7 */ /* 0x00452400080011ff */
[----:B----4-:R-:W-:Y:S05]  /*7970*/  @!P0 NANOSLEEP.SYNCS 0x989680 ;  /* 0x009896800000895d */ /* 0x010fea0003900000 */
[----:B------:R-:W4:Y:S02]  /*7980*/  @!P0 SYNCS.PHASECHK.TRANS64 P0, [R0+URZ+0x1d0], R3 ;  /* 0x0001d003000085a7 */ /* 0x000f2400080010ff */
[----:B----4-:R-:W-:Y:S05]  /*7990*/  @!P0 BRA `(.L_x_101) ;  /* 0xfffffffc00f08947 */ /* 0x010fea000383ffff */
[----:B------:R-:W-:Y:S05]  /*79a0*/  BRA `(.L_x_197) ;  /* 0xffffffdc00307947 */ /* 0x000fea000383ffff */
.L_x_107:
[----:B------:R-:W-:Y:S07]  /*79b0*/  MOV R0, UR5 ;  /* 0x0000000500007c02 */ /* 0x000fee0008000f00 */
.L_x_198:
[----:B-1----:R1:W2:Y:S02]  /*79c0*/  SYNCS.PHASECHK.TRANS64.TRYWAIT P0, [R0+URZ+0x1a0], R9 ;  /* 0x0001a009000075a7 */ /* 0x0022a400080011ff */
[----:B--2---:R-:W-:Y:S05]  /*79d0*/  @!P0 NANOSLEEP.SYNCS 0x989680 ;  /* 0x009896800000895d */ /* 0x004fea0003900000 */
[----:B------:R-:W2:Y:S02]  /*79e0*/  @!P0 SYNCS.PHASECHK.TRANS64 P0, [R0+URZ+0x1a0], R9 ;  /* 0x0001a009000085a7 */ /* 0x000ea400080010ff */
[----:B--2---:R-:W-:Y:S05]  /*79f0*/  @!P0 BRA `(.L_x_198) ;  /* 0xfffffffc00f08947 */ /* 0x004fea000383ffff */
[----:B------:R-:W-:Y:S05]  /*7a00*/  BRA `(.L_x_106) ;  /* 0xffffffe400707947 */ /* 0x000fea000383ffff */
.L_x_109:
[----:B------:R-:W-:Y:S07]  /*7a10*/  MOV R0, UR53 ;  /* 0x0000003500007c02 */ /* 0x000fee0008000f00 */
.L_x_199:
[----:B-1----:R1:W3:Y:S02]  /*7a20*/  SYNCS.PHASECHK.TRANS64.TRYWAIT P1, [R0+URZ+0x1f0], R11 ;  /* 0x0001f00b000075a7 */ /* 0x0022e400080211ff */
[----:B---3--:R-:W-:Y:S05]  /*7a30*/  @!P1 NANOSLEEP.SYNCS 0x989680 ;  /* 0x009896800000995d */ /* 0x008fea0003900000 */
[----:B------:R-:W3:Y:S02]  /*7a40*/  @!P1 SYNCS.PHASECHK.TRANS64 P1, [R0+URZ+0x1f0], R11 ;  /* 0x0001f00b000095a7 */ /* 0x000ee400080210ff */
[----:B---3--:R-:W-:Y:S05]  /*7a50*/  @!P1 BRA `(.L_x_199) ;  /* 0xfffffffc00f09947 */ /* 0x008fea000383ffff */
[----:B------:R-:W-:Y:S05]  /*7a60*/  BRA `(.L_x_108) ;  /* 0xffffffe400a87947 */ /* 0x000fea000383ffff */
        .weak           $__internal_0_$__cuda_sm10x_tcgen05_guardrail_trap_col_being_dealloced_not_returned_by_alloc
        .type           $__internal_0_$__cuda_sm10x_tcgen05_guardrail_trap_col_being_dealloced_not_returned_by_alloc,@function
        .size           $__internal_0_$__cuda_sm10x_tcgen05_guardrail_trap_col_being_dealloced_not_returned_by_alloc,($__internal_1_$__cuda_sm10x_tcgen05_guardrail_trap_phase_invalid_during_alloc - $__internal_0_$__cuda_sm10x_tcgen05_guardrail_trap_col_being_dealloced_not_returned_by_alloc)
$__internal_0_$__cuda_sm10x_tcgen05_guardrail_trap_col_being_dealloced_not_returned_by_alloc:
[----:B------:R-:W-:Y:S05]  /*7a70*/  BPT.TRAP 0x1 ;  /* 0x000000040000795c */ /* 0x000fea0000300000 */
[----:B------:R-:W-:-:S04]  /*7a80*/  HFMA2 R3, -RZ, RZ, 0, 0 ;  /* 0x00000000ff037431 */ /* 0x000fc800000001ff */
[----:B------:R-:W-:Y:S05]  /*7a90*/  RET.REL.NODEC R2 `(_ZN7cutlass13device_kernelINS_4gemm6kernel13GemmUniversalIN4cute5tupleIJiiiiEEENS1_10collective13CollectiveMmaINS1_35MainloopSm100TmaUmmaWarpSpecializedILi26ELi2ELi4ENS5_IJNS4_1CILi1EEESB_SB_EEEEENS5_IJNSA_ILi128EEENSA_ILi8EEENSA_ILi32EEEEEENS_6half_tENS5_IJlSB_lEEESI_SJ_NS4_8TiledMMAINS4_8MMA_AtomIJNS4_20SM100_MMA_F16BF16_SSISI_SI_fLi128ELi8ELNS4_4UMMA5MajorE0ELSO_0ELNSN_7ScaleInE0ELSP_0EEEEEENS4_6LayoutISC_NS5_IJNSA_ILi0EEEST_ST_EEEEENS5_IJNS4_10UnderscoreESW_SW_EEEEENS4_13SM90_TMA_LOADENS4_14ComposedLayoutINS4_7SwizzleILi2ELi4ELi3EEENS4_18smem_ptr_flag_bitsILi16EEENSS_INS5_IJSF_SG_EEENS5_IJSG_SB_EEEEEEEvNS4_8identityESZ_S18_vS19_EENS_8epilogue10collective18CollectiveEpilogueINS1B_23Sm100TmaWarpSpecializedILi2ELi1ELi8ELb1ELb0EEEJSH_NS5_IJNSS_ISE_SB_EENSS_ISF_SB_EEEEESI_SJ_SI_SJ_NS1B_6fusion15FusionCallbacksIS1F_NS1J_17LinearCombinationISI_fSI_fLNS_15FloatRoundStyleE2EEESH_S1I_JEEENS4_5SM1004TMEM4LOAD25SM100_TMEM_LOAD_32dp32b8xESZ_NS10_INS11_ILi0ELi4ELi3EEES14_NSS_INS5_IJSF_SF_EEENS5_IJSF_SB_EEEEEEENS4_39AutoVectorizingCopyWithAssumedAlignmentILi128EEENS4_14SM90_TMA_STOREES1X_S1Z_S1Z_EEEvvEEEEvNT_6ParamsE) ;  /* 0xffffff8402587950 */ /* 0x000fea0003c3ffff */
        .weak           $__internal_1_$__cuda_sm10x_tcgen05_guardrail_trap_phase_invalid_during_alloc
        .type           $__internal_1_$__cuda_sm10x_tcgen05_guardrail_trap_phase_invalid_during_alloc,@function
        .size           $__internal_1_$__cuda_sm10x_tcgen05_guardrail_trap_phase_invalid_during_alloc,($__internal_2_$__cuda_sm10x_tcgen05_guardrail_trap_unallocated_columns_being_dealloced - $__internal_1_$__cuda_sm10x_tcgen05_guardrail_trap_phase_invalid_during_alloc)
$__internal_1_$__cuda_sm10x_tcgen05_guardrail_trap_phase_invalid_during_alloc:
[----:B------:R-:W-:Y:S05]  /*7aa0*/  BPT.TRAP 0x1 ;  /* 0x000000040000795c */ /* 0x000fea0000300000 */
[----:B------:R-:W-:-:S04]  /*7ab0*/  MOV R3, 0x0 ;  /* 0x0000000000037802 */ /* 0x000fc80000000f00 */
[----:B------:R-:W-:Y:S05]  /*7ac0*/  RET.REL.NODEC R2 `(_ZN7cutlass13device_kernelINS_4gemm6kernel13GemmUniversalIN4cute5tupleIJiiiiEEENS1_10collective13CollectiveMmaINS1_35MainloopSm100TmaUmmaWarpSpecializedILi26ELi2ELi4ENS5_IJNS4_1CILi1EEESB_SB_EEEEENS5_IJNSA_ILi128EEENSA_ILi8EEENSA_ILi32EEEEEENS_6half_tENS5_IJlSB_lEEESI_SJ_NS4_8TiledMMAINS4_8MMA_AtomIJNS4_20SM100_MMA_F16BF16_SSISI_SI_fLi128ELi8ELNS4_4UMMA5MajorE0ELSO_0ELNSN_7ScaleInE0ELSP_0EEEEEENS4_6LayoutISC_NS5_IJNSA_ILi0EEEST_ST_EEEEENS5_IJNS4_10UnderscoreESW_SW_EEEEENS4_13SM90_TMA_LOADENS4_14ComposedLayoutINS4_7SwizzleILi2ELi4ELi3EEENS4_18smem_ptr_flag_bitsILi16EEENSS_INS5_IJSF_SG_EEENS5_IJSG_SB_EEEEEEEvNS4_8identityESZ_S18_vS19_EENS_8epilogue10collective18CollectiveEpilogueINS1B_23Sm100TmaWarpSpecializedILi2ELi1ELi8ELb1ELb0EEEJSH_NS5_IJNSS_ISE_SB_EENSS_ISF_SB_EEEEESI_SJ_SI_SJ_NS1B_6fusion15FusionCallbacksIS1F_NS1J_17LinearCombinationISI_fSI_fLNS_15FloatRoundStyleE2EEESH_S1I_JEEENS4_5SM1004TMEM4LOAD25SM100_TMEM_LOAD_32dp32b8xESZ_NS10_INS11_ILi0ELi4ELi3EEES14_NSS_INS5_IJSF_SF_EEENS5_IJSF_SB_EEEEEEENS4_39AutoVectorizingCopyWithAssumedAlignmentILi128EEENS4_14SM90_TMA_STOREES1X_S1Z_S1Z_EEEvvEEEEvNT_6ParamsE) ;  /* 0xffffff84024c7950 */ /* 0x000fea0003c3ffff */
        .weak           $__internal_2_$__cuda_sm10x_tcgen05_guardrail_trap_unallocated_columns_being_dealloced
        .type           $__internal_2_$__cuda_sm10x_tcgen05_guardrail_trap_unallocated_columns_being_dealloced,@function
        .size           $__internal_2_$__cuda_sm10x_tcgen05_guardrail_trap_unallocated_columns_being_dealloced,(.L_x_201 - $__internal_2_$__cuda_sm10x_tcgen05_guardrail_trap_unallocated_columns_being_dealloced)
$__internal_2_$__cuda_sm10x_tcgen05_guardrail_trap_unallocated_columns_being_dealloced:
[----:B------:R-:W-:Y:S05]  /*7ad0*/  BPT.TRAP 0x1 ;  /* 0x000000040000795c */ /* 0x000fea0000300000 */
[----:B------:R-:W-:-:S04]  /*7ae0*/  HFMA2 R3, -RZ, RZ, 0, 0 ;  /* 0x00000000ff037431 */ /* 0x000fc800000001ff */
[----:B------:R-:W-:Y:S05]  /*7af0*/  RET.REL.NODEC R2 `(_ZN7cutlass13device_kernelINS_4gemm6kernel13GemmUniversalIN4cute5tupleIJiiiiEEENS1_10collective13CollectiveMmaINS1_35MainloopSm100TmaUmmaWarpSpecializedILi26ELi2ELi4ENS5_IJNS4_1CILi1EEESB_SB_EEEEENS5_IJNSA_ILi128EEENSA_ILi8EEENSA_ILi32EEEEEENS_6half_tENS5_IJlSB_lEEESI_SJ_NS4_8TiledMMAINS4_8MMA_AtomIJNS4_20SM100_MMA_F16BF16_SSISI_SI_fLi128ELi8ELNS4_4UMMA5MajorE0ELSO_0ELNSN_7ScaleInE0ELSP_0EEEEEENS4_6LayoutISC_NS5_IJNSA_ILi0EEEST_ST_EEEEENS5_IJNS4_10UnderscoreESW_SW_EEEEENS4_13SM90_TMA_LOADENS4_14ComposedLayoutINS4_7SwizzleILi2ELi4ELi3EEENS4_18smem_ptr_flag_bitsILi16EEENSS_INS5_IJSF_SG_EEENS5_IJSG_SB_EEEEEEEvNS4_8identityESZ_S18_vS19_EENS_8epilogue10collective18CollectiveEpilogueINS1B_23Sm100TmaWarpSpecializedILi2ELi1ELi8ELb1ELb0EEEJSH_NS5_IJNSS_ISE_SB_EENSS_ISF_SB_EEEEESI_SJ_SI_SJ_NS1B_6fusion15FusionCallbacksIS1F_NS1J_17LinearCombinationISI_fSI_fLNS_15FloatRoundStyleE2EEESH_S1I_JEEENS4_5SM1004TMEM4LOAD25SM100_TMEM_LOAD_32dp32b8xESZ_NS10_INS11_ILi0ELi4ELi3EEES14_NSS_INS5_IJSF_SF_EEENS5_IJSF_SB_EEEEEEENS4_39AutoVectorizingCopyWithAssumedAlignmentILi128EEENS4_14SM90_TMA_STOREES1X_S1Z_S1Z_EEEvvEEEEvNT_6ParamsE) ;  /* 0xffffff8402407950 */ /* 0x000fea0003c3ffff */
.L_x_200:
[----:B------:R-:W-:-:S00]  /*7b00*/  BRA `(.L_x_200) ;  /* 0xfffffffc00fc7947 */ /* 0x000fc0000383ffff */
[----:B------:R-:W-:-:S00]  /*7b10*/  NOP ;  /* 0x0000000000007918 */ /* 0x000fc00000000000 */
        /* <DEDUP_REMOVED lines=14> */
.L_x_201:


//--------------------- .nv.global.init           --------------------------
	.section	.nv.global.init,"aw",@progbits
.nv.global.init:
	.type		$str$26,@object
	.size		$str$26,($str$25 - $str$26)
$str$26:
        /*0000*/ 	.byte	0x2f, 0x74, 0x6d, 0x70, 0x2f, 0x63, 0x75, 0x74, 0x6c, 0x61, 0x73, 0x73, 0x5f, 0x73, 0x77, 0x65
        /*0010*/ 	.byte	0x65, 0x70, 0x5f, 0x73, 0x72, 0x63, 0x2f, 0x69, 0x6e, 0x63, 0x6c, 0x75, 0x64, 0x65, 0x2f, 0x63
        /*0020*/ 	.byte	0x75, 0x74, 0x65, 0x2f, 0x61, 0x74, 0x6f, 0x6d, 0x2f, 0x63, 0x6f, 0x70, 0x79, 0x5f, 0x74, 0x72
        /*0030*/ 	.byte	0x61, 0x69, 0x74, 0x73, 0x5f, 0x73, 0x6d, 0x31, 0x30, 0x30, 0x2e, 0x68, 0x70, 0x70, 0x00
	.type		$str$25,@object
	.size		$str$25,(__unnamed_1 - $str$25)
$str$25:
        /*003f*/ 	.byte	0x28, 0x28, 0x75, 0x69, 0x6e, 0x74, 0x33, 0x32, 0x5f, 0x74, 0x28, 0x74, 0x68, 0x72, 0x65, 0x61
        /*004f*/ 	.byte	0x64, 0x49, 0x64, 0x78, 0x2e, 0x78, 0x29, 0x20, 0x2f, 0x20, 0x33, 0x32, 0x29, 0x20, 0x25, 0x20
        /*005f*/ 	.byte	0x34, 0x29, 0x20, 0x3d, 0x3d, 0x20, 0x28, 0x28, 0x28, 0x74, 0x6d, 0x65, 0x6d, 0x5f, 0x61, 0x64
        /*006f*/ 	.byte	0x64, 0x72, 0x20, 0x3e, 0x3e, 0x20, 0x31, 0x36, 0x29, 0x20, 0x2f, 0x20, 0x33, 0x32, 0x29, 0x20
        /*007f*/ 	.byte	0x25, 0x20, 0x34, 0x29, 0x00
	.type		__unnamed_1,@object
	.size		__unnamed_1,(.L_1 - __unnamed_1)
__unnamed_1:
        /*0084*/ 	.byte	0x63, 0x6f, 0x6e, 0x73, 0x74, 0x65, 0x78, 0x70, 0x72, 0x20, 0x76, 0x6f, 0x69, 0x64, 0x20, 0x63
        /* <DEDUP_REMOVED lines=36> */
        /*02d4*/ 	.byte	0x30, 0x3e, 0x3e, 0x3e, 0x3e, 0x5d, 0x00
.L_1:


//--------------------- .nv.shared._ZN7cutlass13device_kernelINS_4gemm6kernel13GemmUniversalIN4cute5tupleIJiiiiEEENS1_10collective13CollectiveMmaINS1_35MainloopSm100TmaUmmaWarpSpecializedILi26ELi2ELi4ENS5_IJNS4_1CILi1EEESB_SB_EEEEENS5_IJNSA_ILi128EEENSA_ILi8EEENSA_ILi32EEEEEENS_6half_tENS5_IJlSB_lEEESI_SJ_NS4_8TiledMMAINS4_8MMA_AtomIJNS4_20SM100_MMA_F16BF16_SSISI_SI_fLi128ELi8ELNS4_4UMMA5MajorE0ELSO_0ELNSN_7ScaleInE0ELSP_0EEEEEENS4_6LayoutISC_NS5_IJNSA_ILi0EEEST_ST_EEEEENS5_IJNS4_10UnderscoreESW_SW_EEEEENS4_13SM90_TMA_LOADENS4_14ComposedLayoutINS4_7SwizzleILi2ELi4ELi3EEENS4_18smem_ptr_flag_bitsILi16EEENSS_INS5_IJSF_SG_EEENS5_IJSG_SB_EEEEEEEvNS4_8identityESZ_S18_vS19_EENS_8epilogue10collective18CollectiveEpilogueINS1B_23Sm100TmaWarpSpecializedILi2ELi1ELi8ELb1ELb0EEEJSH_NS5_IJNSS_ISE_SB_EENSS_ISF_SB_EEEEESI_SJ_SI_SJ_NS1B_6fusion15FusionCallbacksIS1F_NS1J_17LinearCombinationISI_fSI_fLNS_15FloatRoundStyleE2EEESH_S1I_JEEENS4_5SM1004TMEM4LOAD25SM100_TMEM_LOAD_32dp32b8xESZ_NS10_INS11_ILi0ELi4ELi3EEES14_NSS_INS5_IJSF_SF_EEENS5_IJSF_SB_EEEEEEENS4_39AutoVectorizingCopyWithAssumedAlignmentILi128EEENS4_14SM90_TMA_STOREES1X_S1Z_S1Z_EEEvvEEEEvNT_6ParamsE --------------------------
	.section	.nv.shared._ZN7cutlass13device_kernelINS_4gemm6kernel13GemmUniversalIN4cute5tupleIJiiiiEEENS1_10collective13CollectiveMmaINS1_35MainloopSm100TmaUmmaWarpSpecializedILi26ELi2ELi4ENS5_IJNS4_1CILi1EEESB_SB_EEEEENS5_IJNSA_ILi128EEENSA_ILi8EEENSA_ILi32EEEEEENS_6half_tENS5_IJlSB_lEEESI_SJ_NS4_8TiledMMAINS4_8MMA_AtomIJNS4_20SM100_MMA_F16BF16_SSISI_SI_fLi128ELi8ELNS4_4UMMA5MajorE0ELSO_0ELNSN_7ScaleInE0ELSP_0EEEEEENS4_6LayoutISC_NS5_IJNSA_ILi0EEEST_ST_EEEEENS5_IJNS4_10UnderscoreESW_SW_EEEEENS4_13SM90_TMA_LOADENS4_14ComposedLayoutINS4_7SwizzleILi2ELi4ELi3EEENS4_18smem_ptr_flag_bitsILi16EEENSS_INS5_IJSF_SG_EEENS5_IJSG_SB_EEEEEEEvNS4_8identityESZ_S18_vS19_EENS_8epilogue10collective18CollectiveEpilogueINS1B_23Sm100TmaWarpSpecializedILi2ELi1ELi8ELb1ELb0EEEJSH_NS5_IJNSS_ISE_SB_EENSS_ISF_SB_EEEEESI_SJ_SI_SJ_NS1B_6fusion15FusionCallbacksIS1F_NS1J_17LinearCombinationISI_fSI_fLNS_15FloatRoundStyleE2EEESH_S1I_JEEENS4_5SM1004TMEM4LOAD25SM100_TMEM_LOAD_32dp32b8xESZ_NS10_INS11_ILi0ELi4ELi3EEES14_NSS_INS5_IJSF_SF_EEENS5_IJSF_SB_EEEEEEENS4_39AutoVectorizingCopyWithAssumedAlignmentILi128EEENS4_14SM90_TMA_STOREES1X_S1Z_S1Z_EEEvvEEEEvNT_6ParamsE,"aw",@nobits
	.sectionflags	@""
	.align	16
	.zero		1024


//--------------------- .nv.shared.reserved.0     --------------------------
	.section	.nv.shared.reserved.0,"aw",@nobits
	.weak		__nv_reservedSMEM_offset_0_alias
	.size		__nv_reservedSMEM_offset_0_alias, 0, 64
	.other		__nv_reservedSMEM_offset_0_alias,@"STO_CUDA_RESERVED_SHARED STV_DEFAULT"
__nv_reservedSMEM_offset_0_alias:
	.zero		0
.nv.shared.reserved.0:
	.zero		64
	.weak		__nv_reservedSMEM_tcgen05_partition
	.type		__nv_reservedSMEM_tcgen05_partition,@object
	.size		__nv_reservedSMEM_tcgen05_partition,(.L_0 - __nv_reservedSMEM_tcgen05_partition)
__nv_reservedSMEM_tcgen05_partition:
	.zero		32
.L_0:


//--------------------- .nv.global                --------------------------
	.section	.nv.global,"aw",@nobits
.nv.global:
	.type		_ZN39_INTERNAL_7908bf29_4_k_cu_776f8dbd_82834cute1_E,@object
	.size		_ZN39_INTERNAL_7908bf29_4_k_cu_776f8dbd_82834cute1_E,(_ZN39_INTERNAL_7908bf29_4_k_cu_776f8dbd_82834cuda3std3__45__cpo6cbeginE - _ZN39_INTERNAL_7908bf29_4_k_cu_776f8dbd_82834cute1_E)
_ZN39_INTERNAL_7908bf29_4_k_cu_776f8dbd_82834cute1_E:
	.zero		1
	.type		_ZN39_INTERNAL_7908bf29_4_k_cu_776f8dbd_82834cuda3std3__45__cpo6cbeginE,@object
	.size		_ZN39_INTERNAL_7908bf29_4_k_cu_776f8dbd_82834cuda3std3__45__cpo6cbeginE,(_ZN39_INTERNAL_7908bf29_4_k_cu_776f8dbd_82834cuda3std3__48in_placeE - _ZN39_INTERNAL_7908bf29_4_k_cu_776f8dbd_82834cuda3std3__45__cpo6cbeginE)
_ZN39_INTERNAL_7908bf29_4_k_cu_776f8dbd_82834cuda3std3__45__cpo6cbeginE:
	.zero		1
	.type		_ZN39_INTERNAL_7908bf29_4_k_cu_776f8dbd_82834cuda3std3__48in_placeE,@object
	.size		_ZN39_INTERNAL_7908bf29_4_k_cu_776f8dbd_82834cuda3std3__48in_placeE,(_ZN39_INTERNAL_7908bf29_4_k_cu_776f8dbd_82834cuda3std6ranges3__45__cpo9iter_moveE - _ZN39_INTERNAL_7908bf29_4_k_cu_776f8dbd_82834cuda3std3__48in_placeE)
_ZN39_INTERNAL_7908bf29_4_k_cu_776f8dbd_82834cuda3std3__48in_placeE:
	.zero		1
	.type		_ZN39_INTERNAL_7908bf29_4_k_cu_776f8dbd_82834cuda3std6ranges3__45__cpo9iter_moveE,@object
	.size		_ZN39_INTERNAL_7908bf29_4_k_cu_776f8dbd_82834cuda3std6ranges3__45__cpo9iter_moveE,(_ZN39_INTERNAL_7908bf29_4_k_cu_776f8dbd_82834cuda3std3__45__cpo5beginE - _ZN39_INTERNAL_7908bf29_4_k_cu_776f8dbd_82834cuda3std6ranges3__45__cpo9iter_moveE)
_ZN39_INTERNAL_7908bf29_4_k_cu_776f8dbd_82834cuda3std6ranges3__45__cpo9iter_moveE:
	.zero		1
	.type		_ZN39_INTERNAL_7908bf29_4_k_cu_776f8dbd_82834cuda3std3__45__cpo5beginE,@object
	.size		_ZN39_INTERNAL_7908bf29_4_k_cu_776f8dbd_82834cuda3std3__45__cpo5beginE,(_ZN39_INTERNAL_7908bf29_4_k_cu_776f8dbd_82834cuda3std3__441_GLOBAL__N__7908bf29_4_k_cu_776f8dbd_82836ignoreE - _ZN39_INTERNAL_7908bf29_4_k_cu_776f8dbd_82834cuda3std3__45__cpo5beginE)
_ZN39_INTERNAL_7908bf29_4_k_cu_776f8dbd_82834cuda3std3__45__cpo5beginE:
	.zero		1
	.type		_ZN39_INTERNAL_7908bf29_4_k_cu_776f8dbd_82834cuda3std3__441_GLOBAL__N__7908bf29_4_k_cu_776f8dbd_82836ignoreE,@object
	.size		_ZN39_INTERNAL_7908bf29_4_k_cu_776f8dbd_82834cuda3std3__441_GLOBAL__N__7908bf29_4_k_cu_776f8dbd_82836ignoreE,(_ZN39_INTERNAL_7908bf29_4_k_cu_776f8dbd_82834cute7productE - _ZN39_INTERNAL_7908bf29_4_k_cu_776f8dbd_82834cuda3std3__441_GLOBAL__N__7908bf29_4_k_cu_776f8dbd_82836ignoreE)
_ZN39_INTERNAL_7908bf29_4_k_cu_776f8dbd_82834cuda3std3__441_GLOBAL__N__7908bf29_4_k_cu_776f8dbd_82836ignoreE:
	.zero		1
	.type		_ZN39_INTERNAL_7908bf29_4_k_cu_776f8dbd_82834cute7productE,@object
	.size		_ZN39_INTERNAL_7908bf29_4_k_cu_776f8dbd_82834cute7productE,(_ZN39_INTERNAL_7908bf29_4_k_cu_776f8dbd_82834cuda3std3__45__cpo3endE - _ZN39_INTERNAL_7908bf29_4_k_cu_776f8dbd_82834cute7productE)
_ZN39_INTERNAL_7908bf29_4_k_cu_776f8dbd_82834cute7productE:
	.zero		1
	.type		_ZN39_INTERNAL_7908bf29_4_k_cu_776f8dbd_82834cuda3std3__45__cpo3endE,@object
	.size		_ZN39_INTERNAL_7908bf29_4_k_cu_776f8dbd_82834cuda3std3__45__cpo3endE,(_ZN39_INTERNAL_7908bf29_4_k_cu_776f8dbd_82834cuda3std3__419piecewise_constructE - _ZN39_INTERNAL_7908bf29_4_k_cu_776f8dbd_82834cuda3std3__45__cpo3endE)
_ZN39_INTERNAL_7908bf29_4_k_cu_776f8dbd_82834cuda3std3__45__cpo3endE:
	.zero		1
	.type		_ZN39_INTERNAL_7908bf29_4_k_cu_776f8dbd_82834cuda3std3__419piecewise_constructE,@object
	.size		_ZN39_INTERNAL_7908bf29_4_k_cu_776f8dbd_82834cuda3std3__419piecewise_constructE,(_ZN39_INTERNAL_7908bf29_4_k_cu_776f8dbd_82834cuda3std3__45__cpo4cendE - _ZN39_INTERNAL_7908bf29_4_k_cu_776f8dbd_82834cuda3std3__419piecewise_constructE)
_ZN39_INTERNAL_7908bf29_4_k_cu_776f8dbd_82834cuda3std3__419piecewise_constructE:
	.zero		1
	.type		_ZN39_INTERNAL_7908bf29_4_k_cu_776f8dbd_82834cuda3std3__45__cpo4cendE,@object
	.size		_ZN39_INTERNAL_7908bf29_4_k_cu_776f8dbd_82834cuda3std3__45__cpo4cendE,(_ZN39_INTERNAL_7908bf29_4_k_cu_776f8dbd_82834cuda3std6ranges3__45__cpo4swapE - _ZN39_INTERNAL_7908bf29_4_k_cu_776f8dbd_82834cuda3std3__45__cpo4cendE)
_ZN39_INTERNAL_7908bf29_4_k_cu_776f8dbd_82834cuda3std3__45__cpo4cendE:
	.zero		1
	.type		_ZN39_INTERNAL_7908bf29_4_k_cu_776f8dbd_82834cuda3std6ranges3__45__cpo4swapE,@object
	.size		_ZN39_INTERNAL_7908bf29_4_k_cu_776f8dbd_82834cuda3std6ranges3__45__cpo4swapE,(.L_9 - _ZN39_INTERNAL_7908bf29_4_k_cu_776f8dbd_82834cuda3std6ranges3__45__cpo4swapE)
_ZN39_INTERNAL_7908bf29_4_k_cu_776f8dbd_82834cuda3std6ranges3__45__cpo4swapE:
	.zero		1
.L_9:


//--------------------- .nv.constant0._ZN7cutlass13device_kernelINS_4gemm6kernel13GemmUniversalIN4cute5tupleIJiiiiEEENS1_10collective13CollectiveMmaINS1_35MainloopSm100TmaUmmaWarpSpecializedILi26ELi2ELi4ENS5_IJNS4_1CILi1EEESB_SB_EEEEENS5_IJNSA_ILi128EEENSA_ILi8EEENSA_ILi32EEEEEENS_6half_tENS5_IJlSB_lEEESI_SJ_NS4_8TiledMMAINS4_8MMA_AtomIJNS4_20SM100_MMA_F16BF16_SSISI_SI_fLi128ELi8ELNS4_4UMMA5MajorE0ELSO_0ELNSN_7ScaleInE0ELSP_0EEEEEENS4_6LayoutISC_NS5_IJNSA_ILi0EEEST_ST_EEEEENS5_IJNS4_10UnderscoreESW_SW_EEEEENS4_13SM90_TMA_LOADENS4_14ComposedLayoutINS4_7SwizzleILi2ELi4ELi3EEENS4_18smem_ptr_flag_bitsILi16EEENSS_INS5_IJSF_SG_EEENS5_IJSG_SB_EEEEEEEvNS4_8identityESZ_S18_vS19_EENS_8epilogue10collective18CollectiveEpilogueINS1B_23Sm100TmaWarpSpecializedILi2ELi1ELi8ELb1ELb0EEEJSH_NS5_IJNSS_ISE_SB_EENSS_ISF_SB_EEEEESI_SJ_SI_SJ_NS1B_6fusion15FusionCallbacksIS1F_NS1J_17LinearCombinationISI_fSI_fLNS_15FloatRoundStyleE2EEESH_S1I_JEEENS4_5SM1004TMEM4LOAD25SM100_TMEM_LOAD_32dp32b8xESZ_NS10_INS11_ILi0ELi4ELi3EEES14_NSS_INS5_IJSF_SF_EEENS5_IJSF_SB_EEEEEEENS4_39AutoVectorizingCopyWithAssumedAlignmentILi128EEENS4_14SM90_TMA_STOREES1X_S1Z_S1Z_EEEvvEEEEvNT_6ParamsE --------------------------
	.section	.nv.constant0._ZN7cutlass13device_kernelINS_4gemm6kernel13GemmUniversalIN4cute5tupleIJiiiiEEENS1_10collective13CollectiveMmaINS1_35MainloopSm100TmaUmmaWarpSpecializedILi26ELi2ELi4ENS5_IJNS4_1CILi1EEESB_SB_EEEEENS5_IJNSA_ILi128EEENSA_ILi8EEENSA_ILi32EEEEEENS_6half_tENS5_IJlSB_lEEESI_SJ_NS4_8TiledMMAINS4_8MMA_AtomIJNS4_20SM100_MMA_F16BF16_SSISI_SI_fLi128ELi8ELNS4_4UMMA5MajorE0ELSO_0ELNSN_7ScaleInE0ELSP_0EEEEEENS4_6LayoutISC_NS5_IJNSA_ILi0EEEST_ST_EEEEENS5_IJNS4_10UnderscoreESW_SW_EEEEENS4_13SM90_TMA_LOADENS4_14ComposedLayoutINS4_7SwizzleILi2ELi4ELi3EEENS4_18smem_ptr_flag_bitsILi16EEENSS_INS5_IJSF_SG_EEENS5_IJSG_SB_EEEEEEEvNS4_8identityESZ_S18_vS19_EENS_8epilogue10collective18CollectiveEpilogueINS1B_23Sm100TmaWarpSpecializedILi2ELi1ELi8ELb1ELb0EEEJSH_NS5_IJNSS_ISE_SB_EENSS_ISF_SB_EEEEESI_SJ_SI_SJ_NS1B_6fusion15FusionCallbacksIS1F_NS1J_17LinearCombinationISI_fSI_fLNS_15FloatRoundStyleE2EEESH_S1I_JEEENS4_5SM1004TMEM4LOAD25SM100_TMEM_LOAD_32dp32b8xESZ_NS10_INS11_ILi0ELi4ELi3EEES14_NSS_INS5_IJSF_SF_EEENS5_IJSF_SB_EEEEEEENS4_39AutoVectorizingCopyWithAssumedAlignmentILi128EEENS4_14SM90_TMA_STOREES1X_S1Z_S1Z_EEEvvEEEEvNT_6ParamsE,"a",@progbits
	.sectionflags	@""
	.align	4
.nv.constant0._ZN7cutlass13device_kernelINS_4gemm6kernel13GemmUniversalIN4cute5tupleIJiiiiEEENS1_10collective13CollectiveMmaINS1_35MainloopSm100TmaUmmaWarpSpecializedILi26ELi2ELi4ENS5_IJNS4_1CILi1EEESB_SB_EEEEENS5_IJNSA_ILi128EEENSA_ILi8EEENSA_ILi32EEEEEENS_6half_tENS5_IJlSB_lEEESI_SJ_NS4_8TiledMMAINS4_8MMA_AtomIJNS4_20SM100_MMA_F16BF16_SSISI_SI_fLi128ELi8ELNS4_4UMMA5MajorE0ELSO_0ELNSN_7ScaleInE0ELSP_0EEEEEENS4_6LayoutISC_NS5_IJNSA_ILi0EEEST_ST_EEEEENS5_IJNS4_10UnderscoreESW_SW_EEEEENS4_13SM90_TMA_LOADENS4_14ComposedLayoutINS4_7SwizzleILi2ELi4ELi3EEENS4_18smem_ptr_flag_bitsILi16EEENSS_INS5_IJSF_SG_EEENS5_IJSG_SB_EEEEEEEvNS4_8identityESZ_S18_vS19_EENS_8epilogue10collective18CollectiveEpilogueINS1B_23Sm100TmaWarpSpecializedILi2ELi1ELi8ELb1ELb0EEEJSH_NS5_IJNSS_ISE_SB_EENSS_ISF_SB_EEEEESI_SJ_SI_SJ_NS1B_6fusion15FusionCallbacksIS1F_NS1J_17LinearCombinationISI_fSI_fLNS_15FloatRoundStyleE2EEESH_S1I_JEEENS4_5SM1004TMEM4LOAD25SM100_TMEM_LOAD_32dp32b8xESZ_NS10_INS11_ILi0ELi4ELi3EEES14_NSS_INS5_IJSF_SF_EEENS5_IJSF_SB_EEEEEEENS4_39AutoVectorizingCopyWithAssumedAlignmentILi128EEENS4_14SM90_TMA_STOREES1X_S1Z_S1Z_EEEvvEEEEvNT_6ParamsE:
	.zero		2944


//--------------------- SYMBOLS --------------------------

	.type		.nv.reservedSmem.offset0,@object
	.size		.nv.reservedSmem.offset0,0x4
	.type		.nv.reservedSmem.cap,@object
	.size		.nv.reservedSmem.cap,0x4
	.type		__assertfail,@function
